//
// Generated by NVIDIA NVVM Compiler
//
// Compiler Build ID: CL-36424714
// Cuda compilation tools, release 13.0, V13.0.88
// Based on NVVM 20.0.0
//

.version 9.0
.target sm_100
.address_size 64

	// .globl	_Z5get_bPdPKdS1_iidddd

.visible .entry _Z5get_bPdPKdS1_iidddd(
	.param .u64 .ptr .align 1 _Z5get_bPdPKdS1_iidddd_param_0,
	.param .u64 .ptr .align 1 _Z5get_bPdPKdS1_iidddd_param_1,
	.param .u64 .ptr .align 1 _Z5get_bPdPKdS1_iidddd_param_2,
	.param .u32 _Z5get_bPdPKdS1_iidddd_param_3,
	.param .u32 _Z5get_bPdPKdS1_iidddd_param_4,
	.param .f64 _Z5get_bPdPKdS1_iidddd_param_5,
	.param .f64 _Z5get_bPdPKdS1_iidddd_param_6,
	.param .f64 _Z5get_bPdPKdS1_iidddd_param_7,
	.param .f64 _Z5get_bPdPKdS1_iidddd_param_8
)
{
	.reg .pred 	%p<8>;
	.reg .b32 	%r<24>;
	.reg .b64 	%rd<21>;
	.reg .b64 	%fd<36>;

	ld.param.u32 	%r4, [_Z5get_bPdPKdS1_iidddd_param_3];
	ld.param.u32 	%r5, [_Z5get_bPdPKdS1_iidddd_param_4];
	ld.param.f64 	%fd1, [_Z5get_bPdPKdS1_iidddd_param_5];
	ld.param.f64 	%fd4, [_Z5get_bPdPKdS1_iidddd_param_8];
	mov.u32 	%r7, %ntid.y;
	mov.u32 	%r8, %ctaid.y;
	mov.u32 	%r9, %tid.y;
	mad.lo.s32 	%r10, %r7, %r8, %r9;
	mov.u32 	%r11, %ntid.x;
	mov.u32 	%r12, %ctaid.x;
	mov.u32 	%r13, %tid.x;
	mad.lo.s32 	%r14, %r11, %r12, %r13;
	setp.eq.s32 	%p1, %r10, 0;
	add.s32 	%r15, %r5, -1;
	setp.ge.s32 	%p2, %r10, %r15;
	setp.eq.s32 	%p3, %r14, 0;
	or.pred  	%p4, %p1, %p3;
	or.pred  	%p5, %p4, %p2;
	add.s32 	%r16, %r4, -1;
	setp.ge.s32 	%p6, %r14, %r16;
	or.pred  	%p7, %p5, %p6;
	@%p7 bra 	$L__BB0_2;
	ld.param.f64 	%fd35, [_Z5get_bPdPKdS1_iidddd_param_7];
	ld.param.f64 	%fd34, [_Z5get_bPdPKdS1_iidddd_param_6];
	ld.param.u64 	%rd20, [_Z5get_bPdPKdS1_iidddd_param_2];
	ld.param.u64 	%rd19, [_Z5get_bPdPKdS1_iidddd_param_1];
	ld.param.u64 	%rd18, [_Z5get_bPdPKdS1_iidddd_param_0];
	cvta.to.global.u64 	%rd4, %rd19;
	cvta.to.global.u64 	%rd5, %rd20;
	cvta.to.global.u64 	%rd6, %rd18;
	rcp.rn.f64 	%fd5, %fd35;
	mul.lo.s32 	%r17, %r4, %r10;
	add.s32 	%r18, %r17, %r14;
	mul.wide.s32 	%rd7, %r18, 8;
	add.s64 	%rd8, %rd4, %rd7;
	ld.global.f64 	%fd6, [%rd8+8];
	ld.global.f64 	%fd7, [%rd8+-8];
	sub.f64 	%fd8, %fd6, %fd7;
	add.f64 	%fd9, %fd1, %fd1;
	div.rn.f64 	%fd10, %fd8, %fd9;
	add.s32 	%r19, %r17, %r4;
	add.s32 	%r20, %r18, %r4;
	mul.wide.s32 	%rd9, %r20, 8;
	add.s64 	%rd10, %rd5, %rd9;
	ld.global.f64 	%fd11, [%rd10];
	shl.b32 	%r21, %r4, 1;
	sub.s32 	%r22, %r19, %r21;
	add.s32 	%r23, %r22, %r14;
	mul.wide.s32 	%rd11, %r23, 8;
	add.s64 	%rd12, %rd5, %rd11;
	ld.global.f64 	%fd12, [%rd12];
	sub.f64 	%fd13, %fd11, %fd12;
	add.f64 	%fd14, %fd34, %fd34;
	div.rn.f64 	%fd15, %fd13, %fd14;
	add.f64 	%fd16, %fd10, %fd15;
	mul.f64 	%fd17, %fd5, %fd16;
	mul.f64 	%fd18, %fd10, %fd10;
	sub.f64 	%fd19, %fd17, %fd18;
	mul.wide.s32 	%rd13, %r4, 8;
	add.s64 	%rd14, %rd8, %rd13;
	ld.global.f64 	%fd20, [%rd14];
	add.s64 	%rd15, %rd4, %rd11;
	ld.global.f64 	%fd21, [%rd15];
	sub.f64 	%fd22, %fd20, %fd21;
	div.rn.f64 	%fd23, %fd22, %fd14;
	add.s64 	%rd16, %rd12, %rd13;
	ld.global.f64 	%fd24, [%rd16+8];
	ld.global.f64 	%fd25, [%rd16+-8];
	sub.f64 	%fd26, %fd24, %fd25;
	mul.f64 	%fd27, %fd23, %fd26;
	div.rn.f64 	%fd28, %fd27, %fd9;
	add.f64 	%fd29, %fd28, %fd28;
	sub.f64 	%fd30, %fd19, %fd29;
	mul.f64 	%fd31, %fd15, %fd15;
	sub.f64 	%fd32, %fd30, %fd31;
	mul.f64 	%fd33, %fd4, %fd32;
	add.s64 	%rd17, %rd6, %rd7;
	st.global.f64 	[%rd17], %fd33;
$L__BB0_2:
	ret;

}
	// .globl	_Z6iter_pPdPKdS1_iidd
.visible .entry _Z6iter_pPdPKdS1_iidd(
	.param .u64 .ptr .align 1 _Z6iter_pPdPKdS1_iidd_param_0,
	.param .u64 .ptr .align 1 _Z6iter_pPdPKdS1_iidd_param_1,
	.param .u64 .ptr .align 1 _Z6iter_pPdPKdS1_iidd_param_2,
	.param .u32 _Z6iter_pPdPKdS1_iidd_param_3,
	.param .u32 _Z6iter_pPdPKdS1_iidd_param_4,
	.param .f64 _Z6iter_pPdPKdS1_iidd_param_5,
	.param .f64 _Z6iter_pPdPKdS1_iidd_param_6
)
{
	.reg .pred 	%p<8>;
	.reg .b32 	%r<23>;
	.reg .b64 	%rd<16>;
	.reg .b64 	%fd<20>;

	ld.param.u64 	%rd2, [_Z6iter_pPdPKdS1_iidd_param_1];
	ld.param.u64 	%rd3, [_Z6iter_pPdPKdS1_iidd_param_2];
	ld.param.u32 	%r4, [_Z6iter_pPdPKdS1_iidd_param_3];
	ld.param.u32 	%r5, [_Z6iter_pPdPKdS1_iidd_param_4];
	ld.param.f64 	%fd1, [_Z6iter_pPdPKdS1_iidd_param_5];
	ld.param.f64 	%fd2, [_Z6iter_pPdPKdS1_iidd_param_6];
	mov.u32 	%r7, %ntid.y;
	mov.u32 	%r8, %ctaid.y;
	mov.u32 	%r9, %tid.y;
	mad.lo.s32 	%r10, %r7, %r8, %r9;
	mov.u32 	%r11, %ntid.x;
	mov.u32 	%r12, %ctaid.x;
	mov.u32 	%r13, %tid.x;
	mad.lo.s32 	%r14, %r11, %r12, %r13;
	setp.eq.s32 	%p1, %r10, 0;
	add.s32 	%r15, %r5, -1;
	setp.ge.s32 	%p2, %r10, %r15;
	setp.eq.s32 	%p3, %r14, 0;
	or.pred  	%p4, %p1, %p3;
	or.pred  	%p5, %p4, %p2;
	add.s32 	%r16, %r4, -1;
	setp.ge.s32 	%p6, %r14, %r16;
	or.pred  	%p7, %p5, %p6;
	@%p7 bra 	$L__BB1_2;
	ld.param.u64 	%rd15, [_Z6iter_pPdPKdS1_iidd_param_0];
	cvta.to.global.u64 	%rd4, %rd2;
	cvta.to.global.u64 	%rd5, %rd3;
	cvta.to.global.u64 	%rd6, %rd15;
	mul.f64 	%fd3, %fd2, %fd2;
	mul.lo.s32 	%r17, %r4, %r10;
	add.s32 	%r18, %r17, %r14;
	mul.wide.s32 	%rd7, %r18, 8;
	add.s64 	%rd8, %rd4, %rd7;
	ld.global.f64 	%fd4, [%rd8+8];
	ld.global.f64 	%fd5, [%rd8+-8];
	add.f64 	%fd6, %fd4, %fd5;
	mul.f64 	%fd7, %fd1, %fd1;
	add.s32 	%r19, %r17, %r4;
	mul.wide.s32 	%rd9, %r4, 8;
	add.s64 	%rd10, %rd8, %rd9;
	ld.global.f64 	%fd8, [%rd10];
	shl.b32 	%r20, %r4, 1;
	sub.s32 	%r21, %r19, %r20;
	add.s32 	%r22, %r21, %r14;
	mul.wide.s32 	%rd11, %r22, 8;
	add.s64 	%rd12, %rd4, %rd11;
	ld.global.f64 	%fd9, [%rd12];
	add.f64 	%fd10, %fd8, %fd9;
	mul.f64 	%fd11, %fd7, %fd10;
	fma.rn.f64 	%fd12, %fd3, %fd6, %fd11;
	add.s64 	%rd13, %rd5, %rd7;
	ld.global.f64 	%fd13, [%rd13];
	mul.f64 	%fd14, %fd7, %fd13;
	mul.f64 	%fd15, %fd3, %fd14;
	sub.f64 	%fd16, %fd12, %fd15;
	add.f64 	%fd17, %fd7, %fd3;
	add.f64 	%fd18, %fd17, %fd17;
	div.rn.f64 	%fd19, %fd16, %fd18;
	add.s64 	%rd14, %rd6, %rd7;
	st.global.f64 	[%rd14], %fd19;
$L__BB1_2:
	ret;

}
	// .globl	_Z6get_uvPdS_PKdS1_S1_diidddd
.visible .entry _Z6get_uvPdS_PKdS1_S1_diidddd(
	.param .u64 .ptr .align 1 _Z6get_uvPdS_PKdS1_S1_diidddd_param_0,
	.param .u64 .ptr .align 1 _Z6get_uvPdS_PKdS1_S1_diidddd_param_1,
	.param .u64 .ptr .align 1 _Z6get_uvPdS_PKdS1_S1_diidddd_param_2,
	.param .u64 .ptr .align 1 _Z6get_uvPdS_PKdS1_S1_diidddd_param_3,
	.param .u64 .ptr .align 1 _Z6get_uvPdS_PKdS1_S1_diidddd_param_4,
	.param .f64 _Z6get_uvPdS_PKdS1_S1_diidddd_param_5,
	.param .u32 _Z6get_uvPdS_PKdS1_S1_diidddd_param_6,
	.param .u32 _Z6get_uvPdS_PKdS1_S1_diidddd_param_7,
	.param .f64 _Z6get_uvPdS_PKdS1_S1_diidddd_param_8,
	.param .f64 _Z6get_uvPdS_PKdS1_S1_diidddd_param_9,
	.param .f64 _Z6get_uvPdS_PKdS1_S1_diidddd_param_10,
	.param .f64 _Z6get_uvPdS_PKdS1_S1_diidddd_param_11
)
{
	.reg .pred 	%p<8>;
	.reg .b32 	%r<21>;
	.reg .b64 	%rd<28>;
	.reg .b64 	%fd<67>;

	ld.param.u64 	%rd4, [_Z6get_uvPdS_PKdS1_S1_diidddd_param_3];
	ld.param.u64 	%rd5, [_Z6get_uvPdS_PKdS1_S1_diidddd_param_4];
	ld.param.u32 	%r4, [_Z6get_uvPdS_PKdS1_S1_diidddd_param_6];
	ld.param.u32 	%r5, [_Z6get_uvPdS_PKdS1_S1_diidddd_param_7];
	ld.param.f64 	%fd2, [_Z6get_uvPdS_PKdS1_S1_diidddd_param_8];
	ld.param.f64 	%fd3, [_Z6get_uvPdS_PKdS1_S1_diidddd_param_9];
	ld.param.f64 	%fd4, [_Z6get_uvPdS_PKdS1_S1_diidddd_param_10];
	ld.param.f64 	%fd5, [_Z6get_uvPdS_PKdS1_S1_diidddd_param_11];
	mov.u32 	%r7, %ntid.y;
	mov.u32 	%r8, %ctaid.y;
	mov.u32 	%r9, %tid.y;
	mad.lo.s32 	%r10, %r7, %r8, %r9;
	mov.u32 	%r11, %ntid.x;
	mov.u32 	%r12, %ctaid.x;
	mov.u32 	%r13, %tid.x;
	mad.lo.s32 	%r14, %r11, %r12, %r13;
	setp.eq.s32 	%p1, %r10, 0;
	add.s32 	%r15, %r5, -1;
	setp.ge.s32 	%p2, %r10, %r15;
	setp.eq.s32 	%p3, %r14, 0;
	or.pred  	%p4, %p1, %p3;
	or.pred  	%p5, %p4, %p2;
	add.s32 	%r16, %r4, -1;
	setp.ge.s32 	%p6, %r14, %r16;
	or.pred  	%p7, %p5, %p6;
	@%p7 bra 	$L__BB2_2;
	ld.param.f64 	%fd66, [_Z6get_uvPdS_PKdS1_S1_diidddd_param_5];
	ld.param.u64 	%rd27, [_Z6get_uvPdS_PKdS1_S1_diidddd_param_2];
	ld.param.u64 	%rd26, [_Z6get_uvPdS_PKdS1_S1_diidddd_param_1];
	ld.param.u64 	%rd25, [_Z6get_uvPdS_PKdS1_S1_diidddd_param_0];
	cvta.to.global.u64 	%rd6, %rd27;
	cvta.to.global.u64 	%rd7, %rd5;
	cvta.to.global.u64 	%rd8, %rd25;
	cvta.to.global.u64 	%rd9, %rd4;
	cvta.to.global.u64 	%rd10, %rd26;
	mul.lo.s32 	%r17, %r4, %r10;
	add.s32 	%r18, %r17, %r14;
	mul.wide.s32 	%rd11, %r18, 8;
	add.s64 	%rd12, %rd6, %rd11;
	ld.global.f64 	%fd6, [%rd12];
	mul.f64 	%fd7, %fd4, %fd6;
	div.rn.f64 	%fd8, %fd7, %fd2;
	ld.global.f64 	%fd9, [%rd12+-8];
	sub.f64 	%fd10, %fd6, %fd9;
	mul.f64 	%fd11, %fd8, %fd10;
	sub.f64 	%fd12, %fd6, %fd11;
	div.rn.f64 	%fd13, %fd7, %fd3;
	sub.s32 	%r19, %r17, %r4;
	add.s32 	%r20, %r19, %r14;
	mul.wide.s32 	%rd13, %r20, 8;
	add.s64 	%rd14, %rd6, %rd13;
	ld.global.f64 	%fd14, [%rd14];
	sub.f64 	%fd15, %fd6, %fd14;
	mul.f64 	%fd16, %fd13, %fd15;
	sub.f64 	%fd17, %fd12, %fd16;
	add.f64 	%fd18, %fd5, %fd5;
	mul.f64 	%fd19, %fd2, %fd18;
	div.rn.f64 	%fd20, %fd4, %fd19;
	add.s64 	%rd15, %rd7, %rd11;
	ld.global.f64 	%fd21, [%rd15+8];
	ld.global.f64 	%fd22, [%rd15+-8];
	sub.f64 	%fd23, %fd21, %fd22;
	mul.f64 	%fd24, %fd20, %fd23;
	sub.f64 	%fd25, %fd17, %fd24;
	mul.f64 	%fd26, %fd66, %fd4;
	mul.f64 	%fd27, %fd2, %fd2;
	div.rn.f64 	%fd28, %fd26, %fd27;
	ld.global.f64 	%fd29, [%rd12+8];
	add.f64 	%fd30, %fd6, %fd6;
	sub.f64 	%fd31, %fd29, %fd30;
	add.f64 	%fd32, %fd9, %fd31;
	fma.rn.f64 	%fd33, %fd28, %fd32, %fd25;
	mul.f64 	%fd34, %fd3, %fd3;
	div.rn.f64 	%fd35, %fd26, %fd34;
	mul.wide.s32 	%rd16, %r4, 8;
	add.s64 	%rd17, %rd12, %rd16;
	ld.global.f64 	%fd36, [%rd17];
	sub.f64 	%fd37, %fd36, %fd30;
	add.f64 	%fd38, %fd14, %fd37;
	fma.rn.f64 	%fd39, %fd35, %fd38, %fd33;
	add.s64 	%rd18, %rd8, %rd11;
	st.global.f64 	[%rd18], %fd39;
	add.s64 	%rd19, %rd9, %rd11;
	ld.global.f64 	%fd40, [%rd19];
	mul.f64 	%fd41, %fd4, %fd40;
	div.rn.f64 	%fd42, %fd41, %fd2;
	ld.global.f64 	%fd43, [%rd19+-8];
	sub.f64 	%fd44, %fd40, %fd43;
	mul.f64 	%fd45, %fd42, %fd44;
	sub.f64 	%fd46, %fd40, %fd45;
	div.rn.f64 	%fd47, %fd41, %fd3;
	add.s64 	%rd20, %rd9, %rd13;
	ld.global.f64 	%fd48, [%rd20];
	sub.f64 	%fd49, %fd40, %fd48;
	mul.f64 	%fd50, %fd47, %fd49;
	sub.f64 	%fd51, %fd46, %fd50;
	add.s64 	%rd21, %rd15, %rd16;
	ld.global.f64 	%fd52, [%rd21];
	add.s64 	%rd22, %rd7, %rd13;
	ld.global.f64 	%fd53, [%rd22];
	sub.f64 	%fd54, %fd52, %fd53;
	mul.f64 	%fd55, %fd20, %fd54;
	sub.f64 	%fd56, %fd51, %fd55;
	ld.global.f64 	%fd57, [%rd19+8];
	add.f64 	%fd58, %fd40, %fd40;
	sub.f64 	%fd59, %fd57, %fd58;
	add.f64 	%fd60, %fd43, %fd59;
	fma.rn.f64 	%fd61, %fd28, %fd60, %fd56;
	add.s64 	%rd23, %rd19, %rd16;
	ld.global.f64 	%fd62, [%rd23];
	sub.f64 	%fd63, %fd62, %fd58;
	add.f64 	%fd64, %fd48, %fd63;
	fma.rn.f64 	%fd65, %fd35, %fd64, %fd61;
	add.s64 	%rd24, %rd10, %rd11;
	st.global.f64 	[%rd24], %fd65;
$L__BB2_2:
	ret;

}


// ===== COMPILED SASS (sm_100) =====

	.target	sm_100

	.elftype	@"ET_EXEC"


//--------------------- .note.nv.tkinfo           --------------------------
	.section	.note.nv.tkinfo,"",@"SHT_NOTE"
	.sectionflags	@"SHF_NOTE_NV_TKINFO"
	.tkinfo
        /*0018*/ 	.word	0x00000002
        /*0030*/ 	.string	""
        /*0030*/ 	.string	"ptxas"
        /*0030*/ 	.string	"Cuda compilation tools, release 13.0, V13.0.88"
        /*0030*/ 	.string	"Build cuda_13.0.r13.0/compiler.36424714_0"
        /*0030*/ 	.string	"-arch sm_100 -m 64 "



//--------------------- .note.nv.cuinfo           --------------------------
	.section	.note.nv.cuinfo,"",@"SHT_NOTE"
	.sectionflags	@"SHF_NOTE_NV_CUINFO"
        /*0018*/ 	.short	0x0002
        /*001a*/ 	.short	0x0064
        /*001c*/ 	.short	0x0082
	.zero		2


//--------------------- .nv.info                  --------------------------
	.section	.nv.info,"",@"SHT_CUDA_INFO"
	.align	4


	//----- nvinfo : EIATTR_REGCOUNT
	.align		4
        /*0000*/ 	.byte	0x04, 0x2f
        /*0002*/ 	.short	(.L_1 - .L_0)
	.align		4
.L_0:
        /*0004*/ 	.word	index@(_Z5get_bPdPKdS1_iidddd)
        /*0008*/ 	.word	0x00000026


	//----- nvinfo : EIATTR_FRAME_SIZE
	.align		4
.L_1:
        /*000c*/ 	.byte	0x04, 0x11
        /*000e*/ 	.short	(.L_3 - .L_2)
	.align		4
.L_2:
        /*0010*/ 	.word	index@($__internal_3_$__cuda_sm20_div_rn_f64_full)
        /*0014*/ 	.word	0x00000000


	//----- nvinfo : EIATTR_FRAME_SIZE
	.align		4
.L_3:
        /*0018*/ 	.byte	0x04, 0x11
        /*001a*/ 	.short	(.L_5 - .L_4)
	.align		4
.L_4:
        /*001c*/ 	.word	index@($__internal_2_$__cuda_sm20_dblrcp_rn_slowpath_v3)
        /*0020*/ 	.word	0x00000000


	//----- nvinfo : EIATTR_FRAME_SIZE
	.align		4
.L_5:
        /*0024*/ 	.byte	0x04, 0x11
        /*0026*/ 	.short	(.L_7 - .L_6)
	.align		4
.L_6:
        /*0028*/ 	.word	index@(_Z5get_bPdPKdS1_iidddd)
        /*002c*/ 	.word	0x00000000


	//----- nvinfo : EIATTR_REGCOUNT
	.align		4
.L_7:
        /*0030*/ 	.byte	0x04, 0x2f
        /*0032*/ 	.short	(.L_9 - .L_8)
	.align		4
.L_8:
        /*0034*/ 	.word	index@(_Z6iter_pPdPKdS1_iidd)
        /*0038*/ 	.word	0x00000019


	//----- nvinfo : EIATTR_FRAME_SIZE
	.align		4
.L_9:
        /*003c*/ 	.byte	0x04, 0x11
        /*003e*/ 	.short	(.L_11 - .L_10)
	.align		4
.L_10:
        /*0040*/ 	.word	index@($__internal_1_$__cuda_sm20_div_rn_f64_full)
        /*0044*/ 	.word	0x00000000


	//----- nvinfo : EIATTR_FRAME_SIZE
	.align		4
.L_11:
        /*0048*/ 	.byte	0x04, 0x11
        /*004a*/ 	.short	(.L_13 - .L_12)
	.align		4
.L_12:
        /*004c*/ 	.word	index@(_Z6iter_pPdPKdS1_iidd)
        /*0050*/ 	.word	0x00000000


	//----- nvinfo : EIATTR_REGCOUNT
	.align		4
.L_13:
        /*0054*/ 	.byte	0x04, 0x2f
        /*0056*/ 	.short	(.L_15 - .L_14)
	.align		4
.L_14:
        /*0058*/ 	.word	index@(_Z6get_uvPdS_PKdS1_S1_diidddd)
        /*005c*/ 	.word	0x0000002c


	//----- nvinfo : EIATTR_FRAME_SIZE
	.align		4
.L_15:
        /*0060*/ 	.byte	0x04, 0x11
        /*0062*/ 	.short	(.L_17 - .L_16)
	.align		4
.L_16:
        /*0064*/ 	.word	index@($__internal_0_$__cuda_sm20_div_rn_f64_full)
        /*0068*/ 	.word	0x00000000


	//----- nvinfo : EIATTR_FRAME_SIZE
	.align		4
.L_17:
        /*006c*/ 	.byte	0x04, 0x11
        /*006e*/ 	.short	(.L_19 - .L_18)
	.align		4
.L_18:
        /*0070*/ 	.word	index@(_Z6get_uvPdS_PKdS1_S1_diidddd)
        /*0074*/ 	.word	0x00000000


	//----- nvinfo : EIATTR_MIN_STACK_SIZE
	.align		4
.L_19:
        /*0078*/ 	.byte	0x04, 0x12
        /*007a*/ 	.short	(.L_21 - .L_20)
	.align		4
.L_20:
        /*007c*/ 	.word	index@(_Z6get_uvPdS_PKdS1_S1_diidddd)
        /*0080*/ 	.word	0x00000000


	//----- nvinfo : EIATTR_MIN_STACK_SIZE
	.align		4
.L_21:
        /*0084*/ 	.byte	0x04, 0x12
        /*0086*/ 	.short	(.L_23 - .L_22)
	.align		4
.L_22:
        /*0088*/ 	.word	index@(_Z6iter_pPdPKdS1_iidd)
        /*008c*/ 	.word	0x00000000


	//----- nvinfo : EIATTR_MIN_STACK_SIZE
	.align		4
.L_23:
        /*0090*/ 	.byte	0x04, 0x12
        /*0092*/ 	.short	(.L_25 - .L_24)
	.align		4
.L_24:
        /*0094*/ 	.word	index@(_Z5get_bPdPKdS1_iidddd)
        /*0098*/ 	.word	0x00000000
.L_25:


//--------------------- .nv.compat                --------------------------
	.section	.nv.compat,"",@"SHT_CUDA_COMPAT_INFO"
	.align	4
        /*0000*/ 	.byte	0x02, 0x09, 0x00, 0x00, 0x02, 0x02, 0x01, 0x00, 0x02, 0x05, 0x05, 0x00, 0x03, 0x07, 0x01, 0x01
        /*0010*/ 	.byte	0x02, 0x03, 0x00, 0x00, 0x02, 0x06, 0x01, 0x00, 0x04, 0x0b, 0x08, 0x00, 0x01, 0x00, 0x00, 0x00
        /*0020*/ 	.byte	0x00, 0x00, 0x00, 0x00


//--------------------- .nv.info._Z6get_uvPdS_PKdS1_S1_diidddd --------------------------
	.section	.nv.info._Z6get_uvPdS_PKdS1_S1_diidddd,"",@"SHT_CUDA_INFO"
	.sectionflags	@""
	.align	4


	//----- nvinfo : EIATTR_CUDA_API_VERSION
	.align		4
        /*0000*/ 	.byte	0x04, 0x37
        /*0002*/ 	.short	(.L_27 - .L_26)
.L_26:
        /*0004*/ 	.word	0x00000082


	//----- nvinfo : EIATTR_KPARAM_INFO
	.align		4
.L_27:
        /*0008*/ 	.byte	0x04, 0x17
        /*000a*/ 	.short	(.L_29 - .L_28)
.L_28:
        /*000c*/ 	.word	0x00000000
        /*0010*/ 	.short	0x000b
        /*0012*/ 	.short	0x0050
        /*0014*/ 	.byte	0x00, 0xf0, 0x21, 0x00


	//----- nvinfo : EIATTR_KPARAM_INFO
	.align		4
.L_29:
        /*0018*/ 	.byte	0x04, 0x17
        /*001a*/ 	.short	(.L_31 - .L_30)
.L_30:
        /*001c*/ 	.word	0x00000000
        /*0020*/ 	.short	0x000a
        /*0022*/ 	.short	0x0048
        /*0024*/ 	.byte	0x00, 0xf0, 0x21, 0x00


	//----- nvinfo : EIATTR_KPARAM_INFO
	.align		4
.L_31:
        /*0028*/ 	.byte	0x04, 0x17
        /*002a*/ 	.short	(.L_33 - .L_32)
.L_32:
        /*002c*/ 	.word	0x00000000
        /*0030*/ 	.short	0x0009
        /*0032*/ 	.short	0x0040
        /*0034*/ 	.byte	0x00, 0xf0, 0x21, 0x00


	//----- nvinfo : EIATTR_KPARAM_INFO
	.align		4
.L_33:
        /*0038*/ 	.byte	0x04, 0x17
        /*003a*/ 	.short	(.L_35 - .L_34)
.L_34:
        /*003c*/ 	.word	0x00000000
        /*0040*/ 	.short	0x0008
        /*0042*/ 	.short	0x0038
        /*0044*/ 	.byte	0x00, 0xf0, 0x21, 0x00


	//----- nvinfo : EIATTR_KPARAM_INFO
	.align		4
.L_35:
        /*0048*/ 	.byte	0x04, 0x17
        /*004a*/ 	.short	(.L_37 - .L_36)
.L_36:
        /*004c*/ 	.word	0x00000000
        /*0050*/ 	.short	0x0007
        /*0052*/ 	.short	0x0034
        /*0054*/ 	.byte	0x00, 0xf0, 0x11, 0x00


	//----- nvinfo : EIATTR_KPARAM_INFO
	.align		4
.L_37:
        /*0058*/ 	.byte	0x04, 0x17
        /*005a*/ 	.short	(.L_39 - .L_38)
.L_38:
        /*005c*/ 	.word	0x00000000
        /*0060*/ 	.short	0x0006
        /*0062*/ 	.short	0x0030
        /*0064*/ 	.byte	0x00, 0xf0, 0x11, 0x00


	//----- nvinfo : EIATTR_KPARAM_INFO
	.align		4
.L_39:
        /*0068*/ 	.byte	0x04, 0x17
        /*006a*/ 	.short	(.L_41 - .L_40)
.L_40:
        /*006c*/ 	.word	0x00000000
        /*0070*/ 	.short	0x0005
        /*0072*/ 	.short	0x0028
        /*0074*/ 	.byte	0x00, 0xf0, 0x21, 0x00


	//----- nvinfo : EIATTR_KPARAM_INFO
	.align		4
.L_41:
        /*0078*/ 	.byte	0x04, 0x17
        /*007a*/ 	.short	(.L_43 - .L_42)
.L_42:
        /*007c*/ 	.word	0x00000000
        /*0080*/ 	.short	0x0004
        /*0082*/ 	.short	0x0020
        /*0084*/ 	.byte	0x00, 0xf5, 0x21, 0x00


	//----- nvinfo : EIATTR_KPARAM_INFO
	.align		4
.L_43:
        /*0088*/ 	.byte	0x04, 0x17
        /*008a*/ 	.short	(.L_45 - .L_44)
.L_44:
        /*008c*/ 	.word	0x00000000
        /*0090*/ 	.short	0x0003
        /*0092*/ 	.short	0x0018
        /*0094*/ 	.byte	0x00, 0xf5, 0x21, 0x00


	//----- nvinfo : EIATTR_KPARAM_INFO
	.align		4
.L_45:
        /*0098*/ 	.byte	0x04, 0x17
        /*009a*/ 	.short	(.L_47 - .L_46)
.L_46:
        /*009c*/ 	.word	0x00000000
        /*00a0*/ 	.short	0x0002
        /*00a2*/ 	.short	0x0010
        /*00a4*/ 	.byte	0x00, 0xf5, 0x21, 0x00


	//----- nvinfo : EIATTR_KPARAM_INFO
	.align		4
.L_47:
        /*00a8*/ 	.byte	0x04, 0x17
        /*00aa*/ 	.short	(.L_49 - .L_48)
.L_48:
        /*00ac*/ 	.word	0x00000000
        /*00b0*/ 	.short	0x0001
        /*00b2*/ 	.short	0x0008
        /*00b4*/ 	.byte	0x00, 0xf5, 0x21, 0x00


	//----- nvinfo : EIATTR_KPARAM_INFO
	.align		4
.L_49:
        /*00b8*/ 	.byte	0x04, 0x17
        /*00ba*/ 	.short	(.L_51 - .L_50)
.L_50:
        /*00bc*/ 	.word	0x00000000
        /*00c0*/ 	.short	0x0000
        /*00c2*/ 	.short	0x0000
        /*00c4*/ 	.byte	0x00, 0xf5, 0x21, 0x00


	//----- nvinfo : EIATTR_SPARSE_MMA_MASK
	.align		4
.L_51:
        /*00c8*/ 	.byte	0x03, 0x50
        /*00ca*/ 	.short	0x0000


	//----- nvinfo : EIATTR_MAXREG_COUNT
	.align		4
        /*00cc*/ 	.byte	0x03, 0x1b
        /*00ce*/ 	.short	0x00ff


	//----- nvinfo : EIATTR_MERCURY_ISA_VERSION
	.align		4
        /*00d0*/ 	.byte	0x03, 0x5f
        /*00d2*/ 	.short	0x0101


	//----- nvinfo : EIATTR_VRC_CTA_INIT_COUNT
	.align		4
        /*00d4*/ 	.byte	0x02, 0x4a
	.zero		1
	.zero		1


	//----- nvinfo : EIATTR_EXIT_INSTR_OFFSETS
	.align		4
        /*00d8*/ 	.byte	0x04, 0x1c
        /*00da*/ 	.short	(.L_53 - .L_52)


	//   ....[0]....
.L_52:
        /*00dc*/ 	.word	0x00000100


	//   ....[1]....
        /*00e0*/ 	.word	0x00001150


	//----- nvinfo : EIATTR_CRS_STACK_SIZE
	.align		4
.L_53:
        /*00e4*/ 	.byte	0x04, 0x1e
        /*00e6*/ 	.short	(.L_55 - .L_54)
.L_54:
        /*00e8*/ 	.word	0x00000000


	//----- nvinfo : EIATTR_CBANK_PARAM_SIZE
	.align		4
.L_55:
        /*00ec*/ 	.byte	0x03, 0x19
        /*00ee*/ 	.short	0x0058


	//----- nvinfo : EIATTR_PARAM_CBANK
	.align		4
        /*00f0*/ 	.byte	0x04, 0x0a
        /*00f2*/ 	.short	(.L_57 - .L_56)
	.align		4
.L_56:
        /*00f4*/ 	.word	index@(.nv.constant0._Z6get_uvPdS_PKdS1_S1_diidddd)
        /*00f8*/ 	.short	0x0380
        /*00fa*/ 	.short	0x0058


	//----- nvinfo : EIATTR_SW_WAR
	.align		4
.L_57:
        /*00fc*/ 	.byte	0x04, 0x36
        /*00fe*/ 	.short	(.L_59 - .L_58)
.L_58:
        /*0100*/ 	.word	0x00000008
.L_59:


//--------------------- .nv.info._Z6iter_pPdPKdS1_iidd --------------------------
	.section	.nv.info._Z6iter_pPdPKdS1_iidd,"",@"SHT_CUDA_INFO"
	.sectionflags	@""
	.align	4


	//----- nvinfo : EIATTR_CUDA_API_VERSION
	.align		4
        /*0000*/ 	.byte	0x04, 0x37
        /*0002*/ 	.short	(.L_61 - .L_60)
.L_60:
        /*0004*/ 	.word	0x00000082


	//----- nvinfo : EIATTR_KPARAM_INFO
	.align		4
.L_61:
        /*0008*/ 	.byte	0x04, 0x17
        /*000a*/ 	.short	(.L_63 - .L_62)
.L_62:
        /*000c*/ 	.word	0x00000000
        /*0010*/ 	.short	0x0006
        /*0012*/ 	.short	0x0028
        /*0014*/ 	.byte	0x00, 0xf0, 0x21, 0x00


	//----- nvinfo : EIATTR_KPARAM_INFO
	.align		4
.L_63:
        /*0018*/ 	.byte	0x04, 0x17
        /*001a*/ 	.short	(.L_65 - .L_64)
.L_64:
        /*001c*/ 	.word	0x00000000
        /*0020*/ 	.short	0x0005
        /*0022*/ 	.short	0x0020
        /*0024*/ 	.byte	0x00, 0xf0, 0x21, 0x00


	//----- nvinfo : EIATTR_KPARAM_INFO
	.align		4
.L_65:
        /*0028*/ 	.byte	0x04, 0x17
        /*002a*/ 	.short	(.L_67 - .L_66)
.L_66:
        /*002c*/ 	.word	0x00000000
        /*0030*/ 	.short	0x0004
        /*0032*/ 	.short	0x001c
        /*0034*/ 	.byte	0x00, 0xf0, 0x11, 0x00


	//----- nvinfo : EIATTR_KPARAM_INFO
	.align		4
.L_67:
        /*0038*/ 	.byte	0x04, 0x17
        /*003a*/ 	.short	(.L_69 - .L_68)
.L_68:
        /*003c*/ 	.word	0x00000000
        /*0040*/ 	.short	0x0003
        /*0042*/ 	.short	0x0018
        /*0044*/ 	.byte	0x00, 0xf0, 0x11, 0x00


	//----- nvinfo : EIATTR_KPARAM_INFO
	.align		4
.L_69:
        /*0048*/ 	.byte	0x04, 0x17
        /*004a*/ 	.short	(.L_71 - .L_70)
.L_70:
        /*004c*/ 	.word	0x00000000
        /*0050*/ 	.short	0x0002
        /*0052*/ 	.short	0x0010
        /*0054*/ 	.byte	0x00, 0xf5, 0x21, 0x00


	//----- nvinfo : EIATTR_KPARAM_INFO
	.align		4
.L_71:
        /*0058*/ 	.byte	0x04, 0x17
        /*005a*/ 	.short	(.L_73 - .L_72)
.L_72:
        /*005c*/ 	.word	0x00000000
        /*0060*/ 	.short	0x0001
        /*0062*/ 	.short	0x0008
        /*0064*/ 	.byte	0x00, 0xf5, 0x21, 0x00


	//----- nvinfo : EIATTR_KPARAM_INFO
	.align		4
.L_73:
        /*0068*/ 	.byte	0x04, 0x17
        /*006a*/ 	.short	(.L_75 - .L_74)
.L_74:
        /*006c*/ 	.word	0x00000000
        /*0070*/ 	.short	0x0000
        /*0072*/ 	.short	0x0000
        /*0074*/ 	.byte	0x00, 0xf5, 0x21, 0x00


	//----- nvinfo : EIATTR_SPARSE_MMA_MASK
	.align		4
.L_75:
        /*0078*/ 	.byte	0x03, 0x50
        /*007a*/ 	.short	0x0000


	//----- nvinfo : EIATTR_MAXREG_COUNT
	.align		4
        /*007c*/ 	.byte	0x03, 0x1b
        /*007e*/ 	.short	0x00ff


	//----- nvinfo : EIATTR_MERCURY_ISA_VERSION
	.align		4
        /*0080*/ 	.byte	0x03, 0x5f
        /*0082*/ 	.short	0x0101


	//----- nvinfo : EIATTR_VRC_CTA_INIT_COUNT
	.align		4
        /*0084*/ 	.byte	0x02, 0x4a
	.zero		1
	.zero		1


	//----- nvinfo : EIATTR_EXIT_INSTR_OFFSETS
	.align		4
        /*0088*/ 	.byte	0x04, 0x1c
        /*008a*/ 	.short	(.L_77 - .L_76)


	//   ....[0]....
.L_76:
        /*008c*/ 	.word	0x00000100


	//   ....[1]....
        /*0090*/ 	.word	0x00000430


	//----- nvinfo : EIATTR_CRS_STACK_SIZE
	.align		4
.L_77:
        /*0094*/ 	.byte	0x04, 0x1e
        /*0096*/ 	.short	(.L_79 - .L_78)
.L_78:
        /*0098*/ 	.word	0x00000000


	//----- nvinfo : EIATTR_CBANK_PARAM_SIZE
	.align		4
.L_79:
        /*009c*/ 	.byte	0x03, 0x19
        /*009e*/ 	.short	0x0030


	//----- nvinfo : EIATTR_PARAM_CBANK
	.align		4
        /*00a0*/ 	.byte	0x04, 0x0a
        /*00a2*/ 	.short	(.L_81 - .L_80)
	.align		4
.L_80:
        /*00a4*/ 	.word	index@(.nv.constant0._Z6iter_pPdPKdS1_iidd)
        /*00a8*/ 	.short	0x0380
        /*00aa*/ 	.short	0x0030


	//----- nvinfo : EIATTR_SW_WAR
	.align		4
.L_81:
        /*00ac*/ 	.byte	0x04, 0x36
        /*00ae*/ 	.short	(.L_83 - .L_82)
.L_82:
        /*00b0*/ 	.word	0x00000008
.L_83:


//--------------------- .nv.info._Z5get_bPdPKdS1_iidddd --------------------------
	.section	.nv.info._Z5get_bPdPKdS1_iidddd,"",@"SHT_CUDA_INFO"
	.sectionflags	@""
	.align	4


	//----- nvinfo : EIATTR_CUDA_API_VERSION
	.align		4
        /*0000*/ 	.byte	0x04, 0x37
        /*0002*/ 	.short	(.L_85 - .L_84)
.L_84:
        /*0004*/ 	.word	0x00000082


	//----- nvinfo : EIATTR_KPARAM_INFO
	.align		4
.L_85:
        /*0008*/ 	.byte	0x04, 0x17
        /*000a*/ 	.short	(.L_87 - .L_86)
.L_86:
        /*000c*/ 	.word	0x00000000
        /*0010*/ 	.short	0x0008
        /*0012*/ 	.short	0x0038
        /*0014*/ 	.byte	0x00, 0xf0, 0x21, 0x00


	//----- nvinfo : EIATTR_KPARAM_INFO
	.align		4
.L_87:
        /*0018*/ 	.byte	0x04, 0x17
        /*001a*/ 	.short	(.L_89 - .L_88)
.L_88:
        /*001c*/ 	.word	0x00000000
        /*0020*/ 	.short	0x0007
        /*0022*/ 	.short	0x0030
        /*0024*/ 	.byte	0x00, 0xf0, 0x21, 0x00


	//----- nvinfo : EIATTR_KPARAM_INFO
	.align		4
.L_89:
        /*0028*/ 	.byte	0x04, 0x17
        /*002a*/ 	.short	(.L_91 - .L_90)
.L_90:
        /*002c*/ 	.word	0x00000000
        /*0030*/ 	.short	0x0006
        /*0032*/ 	.short	0x0028
        /*0034*/ 	.byte	0x00, 0xf0, 0x21, 0x00


	//----- nvinfo : EIATTR_KPARAM_INFO
	.align		4
.L_91:
        /*0038*/ 	.byte	0x04, 0x17
        /*003a*/ 	.short	(.L_93 - .L_92)
.L_92:
        /*003c*/ 	.word	0x00000000
        /*0040*/ 	.short	0x0005
        /*0042*/ 	.short	0x0020
        /*0044*/ 	.byte	0x00, 0xf0, 0x21, 0x00


	//----- nvinfo : EIATTR_KPARAM_INFO
	.align		4
.L_93:
        /*0048*/ 	.byte	0x04, 0x17
        /*004a*/ 	.short	(.L_95 - .L_94)
.L_94:
        /*004c*/ 	.word	0x00000000
        /*0050*/ 	.short	0x0004
        /*0052*/ 	.short	0x001c
        /*0054*/ 	.byte	0x00, 0xf0, 0x11, 0x00


	//----- nvinfo : EIATTR_KPARAM_INFO
	.align		4
.L_95:
        /*0058*/ 	.byte	0x04, 0x17
        /*005a*/ 	.short	(.L_97 - .L_96)
.L_96:
        /*005c*/ 	.word	0x00000000
        /*0060*/ 	.short	0x0003
        /*0062*/ 	.short	0x0018
        /*0064*/ 	.byte	0x00, 0xf0, 0x11, 0x00


	//----- nvinfo : EIATTR_KPARAM_INFO
	.align		4
.L_97:
        /*0068*/ 	.byte	0x04, 0x17
        /*006a*/ 	.short	(.L_99 - .L_98)
.L_98:
        /*006c*/ 	.word	0x00000000
        /*0070*/ 	.short	0x0002
        /*0072*/ 	.short	0x0010
        /*0074*/ 	.byte	0x00, 0xf5, 0x21, 0x00


	//----- nvinfo : EIATTR_KPARAM_INFO
	.align		4
.L_99:
        /*0078*/ 	.byte	0x04, 0x17
        /*007a*/ 	.short	(.L_101 - .L_100)
.L_100:
        /*007c*/ 	.word	0x00000000
        /*0080*/ 	.short	0x0001
        /*0082*/ 	.short	0x0008
        /*0084*/ 	.byte	0x00, 0xf5, 0x21, 0x00


	//----- nvinfo : EIATTR_KPARAM_INFO
	.align		4
.L_101:
        /*0088*/ 	.byte	0x04, 0x17
        /*008a*/ 	.short	(.L_103 - .L_102)
.L_102:
        /*008c*/ 	.word	0x00000000
        /*0090*/ 	.short	0x0000
        /*0092*/ 	.short	0x0000
        /*0094*/ 	.byte	0x00, 0xf5, 0x21, 0x00


	//----- nvinfo : EIATTR_SPARSE_MMA_MASK
	.align		4
.L_103:
        /*0098*/ 	.byte	0x03, 0x50
        /*009a*/ 	.short	0x0000


	//----- nvinfo : EIATTR_MAXREG_COUNT
	.align		4
        /*009c*/ 	.byte	0x03, 0x1b
        /*009e*/ 	.short	0x00ff


	//----- nvinfo : EIATTR_MERCURY_ISA_VERSION
	.align		4
        /*00a0*/ 	.byte	0x03, 0x5f
        /*00a2*/ 	.short	0x0101


	//----- nvinfo : EIATTR_VRC_CTA_INIT_COUNT
	.align		4
        /*00a4*/ 	.byte	0x02, 0x4a
	.zero		1
	.zero		1


	//----- nvinfo : EIATTR_EXIT_INSTR_OFFSETS
	.align		4
        /*00a8*/ 	.byte	0x04, 0x1c
        /*00aa*/ 	.short	(.L_105 - .L_104)


	//   ....[0]....
.L_104:
        /*00ac*/ 	.word	0x00000100


	//   ....[1]....
        /*00b0*/ 	.word	0x00000a80


	//----- nvinfo : EIATTR_CRS_STACK_SIZE
	.align		4
.L_105:
        /*00b4*/ 	.byte	0x04, 0x1e
        /*00b6*/ 	.short	(.L_107 - .L_106)
.L_106:
        /*00b8*/ 	.word	0x00000000


	//----- nvinfo : EIATTR_CBANK_PARAM_SIZE
	.align		4
.L_107:
        /*00bc*/ 	.byte	0x03, 0x19
        /*00be*/ 	.short	0x0040


	//----- nvinfo : EIATTR_PARAM_CBANK
	.align		4
        /*00c0*/ 	.byte	0x04, 0x0a
        /*00c2*/ 	.short	(.L_109 - .L_108)
	.align		4
.L_108:
        /*00c4*/ 	.word	index@(.nv.constant0._Z5get_bPdPKdS1_iidddd)
        /*00c8*/ 	.short	0x0380
        /*00ca*/ 	.short	0x0040


	//----- nvinfo : EIATTR_SW_WAR
	.align		4
.L_109:
        /*00cc*/ 	.byte	0x04, 0x36
        /*00ce*/ 	.short	(.L_111 - .L_110)
.L_110:
        /*00d0*/ 	.word	0x00000008
.L_111:


//--------------------- .nv.callgraph             --------------------------
	.section	.nv.callgraph,"",@"SHT_CUDA_CALLGRAPH"
	.align	4
	.sectionentsize	8
	.align		4
        /*0000*/ 	.word	0x00000000
	.align		4
        /*0004*/ 	.word	0xffffffff
	.align		4
        /*0008*/ 	.word	0x00000000
	.align		4
        /*000c*/ 	.word	0xfffffffe
	.align		4
        /*0010*/ 	.word	0x00000000
	.align		4
        /*0014*/ 	.word	0xfffffffd
	.align		4
        /*0018*/ 	.word	0x00000000
	.align		4
        /*001c*/ 	.word	0xfffffffc


//--------------------- .text._Z6get_uvPdS_PKdS1_S1_diidddd --------------------------
	.section	.text._Z6get_uvPdS_PKdS1_S1_diidddd,"ax",@progbits
	.align	128
        .global         _Z6get_uvPdS_PKdS1_S1_diidddd
        .type           _Z6get_uvPdS_PKdS1_S1_diidddd,@function
        .size           _Z6get_uvPdS_PKdS1_S1_diidddd,(.L_x_43 - _Z6get_uvPdS_PKdS1_S1_diidddd)
        .other          _Z6get_uvPdS_PKdS1_S1_diidddd,@"STO_CUDA_ENTRY STV_DEFAULT"
_Z6get_uvPdS_PKdS1_S1_diidddd:
.text._Z6get_uvPdS_PKdS1_S1_diidddd:
[----:B------:R-:W-:Y:S01]  /*0000*/  LDC R1, c[0x0][0x37c] ;  /* 0x0000df00ff017b82 */ /* 0x000fe20000000800 */
[----:B------:R-:W0:Y:S01]  /*0010*/  S2R R9, SR_CTAID.X ;  /* 0x0000000000097919 */ /* 0x000e220000002500 */
[----:B------:R-:W1:Y:S01]  /*0020*/  LDCU UR4, c[0x0][0x364] ;  /* 0x00006c80ff0477ac */ /* 0x000e620008000800 */
[----:B------:R-:W0:Y:S01]  /*0030*/  S2R R0, SR_TID.X ;  /* 0x0000000000007919 */ /* 0x000e220000002100 */
[----:B------:R-:W0:Y:S01]  /*0040*/  LDCU UR5, c[0x0][0x360] ;  /* 0x00006c00ff0577ac */ /* 0x000e220008000800 */
[----:B------:R-:W1:Y:S01]  /*0050*/  S2R R2, SR_CTAID.Y ;  /* 0x0000000000027919 */ /* 0x000e620000002600 */
[----:B------:R-:W2:Y:S01]  /*0060*/  LDCU.64 UR6, c[0x0][0x3b0] ;  /* 0x00007600ff0677ac */ /* 0x000ea20008000a00 */
[----:B------:R-:W1:Y:S01]  /*0070*/  S2R R3, SR_TID.Y ;  /* 0x0000000000037919 */ /* 0x000e620000002200 */
[----:B0-----:R-:W-:Y:S01]  /*0080*/  IMAD R9, R9, UR5, R0 ;  /* 0x0000000509097c24 */ /* 0x001fe2000f8e0200 */
[----:B--2---:R-:W-:-:S04]  /*0090*/  UIADD3 UR5, UPT, UPT, UR6, -0x1, URZ ;  /* 0xffffffff06057890 */ /* 0x004fc8000fffe0ff */
[----:B------:R-:W-:Y:S01]  /*00a0*/  ISETP.NE.AND P0, PT, R9, RZ, PT ;  /* 0x000000ff0900720c */ /* 0x000fe20003f05270 */
[----:B-1----:R-:W-:Y:S01]  /*00b0*/  IMAD R2, R2, UR4, R3 ;  /* 0x0000000402027c24 */ /* 0x002fe2000f8e0203 */
[----:B------:R-:W-:-:S04]  /*00c0*/  UIADD3 UR4, UPT, UPT, UR7, -0x1, URZ ;  /* 0xffffffff07047890 */ /* 0x000fc8000fffe0ff */
[----:B------:R-:W-:-:S04]  /*00d0*/  ISETP.EQ.OR P0, PT, R2, RZ, !P0 ;  /* 0x000000ff0200720c */ /* 0x000fc80004702670 */
[----:B------:R-:W-:-:S04]  /*00e0*/  ISETP.GE.OR P0, PT, R2, UR4, P0 ;  /* 0x0000000402007c0c */ /* 0x000fc80008706670 */
[----:B------:R-:W-:-:S13]  /*00f0*/  ISETP.GE.OR P0, PT, R9, UR5, P0 ;  /* 0x0000000509007c0c */ /* 0x000fda0008706670 */
[----:B------:R-:W-:Y:S05]  /*0100*/  @P0 EXIT ;  /* 0x000000000000094d */ /* 0x000fea0003800000 */
[----:B------:R-:W0:Y:S01]  /*0110*/  LDC.64 R14, c[0x0][0x390] ;  /* 0x0000e400ff0e7b82 */ /* 0x000e220000000a00 */
[----:B------:R-:W1:Y:S01]  /*0120*/  LDCU.64 UR4, c[0x0][0x358] ;  /* 0x00006b00ff0477ac */ /* 0x000e620008000a00 */
[----:B------:R-:W-:Y:S01]  /*0130*/  IMAD R10, R2, UR6, R9 ;  /* 0x00000006020a7c24 */ /* 0x000fe2000f8e0209 */
[----:B------:R-:W2:Y:S05]  /*0140*/  LDCU UR8, c[0x0][0x3bc] ;  /* 0x00007780ff0877ac */ /* 0x000eaa0008000800 */
[----:B------:R-:W3:Y:S01]  /*0150*/  LDC.64 R16, c[0x0][0x3b8] ;  /* 0x0000ee00ff107b82 */ /* 0x000ee20000000a00 */
[----:B------:R-:W-:Y:S01]  /*0160*/  IMAD.MOV.U32 R4, RZ, RZ, 0x1 ;  /* 0x00000001ff047424 */ /* 0x000fe200078e00ff */
[----:B------:R-:W4:Y:S01]  /*0170*/  LDCU.64 UR6, c[0x0][0x3c8] ;  /* 0x00007900ff0677ac */ /* 0x000f220008000a00 */
[----:B0-----:R-:W-:-:S05]  /*0180*/  IMAD.WIDE R14, R10, 0x8, R14 ;  /* 0x000000080a0e7825 */ /* 0x001fca00078e020e */
[----:B-1----:R-:W4:Y:S01]  /*0190*/  LDG.E.64 R26, desc[UR4][R14.64] ;  /* 0x000000040e1a7981 */ /* 0x002f22000c1e1b00 */
[----:B--2---:R-:W3:Y:S01]  /*01a0*/  MUFU.RCP64H R5, UR8 ;  /* 0x0000000800057d08 */ /* 0x004ee20008001800 */
[----:B------:R-:W-:Y:S01]  /*01b0*/  BSSY.RECONVERGENT B0, `(.L_x_0) ;  /* 0x0000017000007945 */ /* 0x000fe20003800200 */
[----:B---3--:R-:W-:-:S08]  /*01c0*/  DFMA R6, R4, -R16, 1 ;  /* 0x3ff000000406742b */ /* 0x008fd00000000810 */
[----:B------:R-:W-:-:S08]  /*01d0*/  DFMA R6, R6, R6, R6 ;  /* 0x000000060606722b */ /* 0x000fd00000000006 */
[----:B------:R-:W-:-:S08]  /*01e0*/  DFMA R6, R4, R6, R4 ;  /* 0x000000060406722b */ /* 0x000fd00000000004 */
[----:B------:R-:W-:-:S08]  /*01f0*/  DFMA R12, R6, -R16, 1 ;  /* 0x3ff00000060c742b */ /* 0x000fd00000000810 */
[----:B------:R-:W-:Y:S02]  /*0200*/  DFMA R12, R6, R12, R6 ;  /* 0x0000000c060c722b */ /* 0x000fe40000000006 */
[----:B----4-:R-:W-:-:S08]  /*0210*/  DMUL R4, R26, UR6 ;  /* 0x000000061a047c28 */ /* 0x010fd00008000000 */
[----:B------:R-:W-:Y:S02]  /*0220*/  DMUL R24, R4, R12 ;  /* 0x0000000c04187228 */ /* 0x000fe40000000000 */
[----:B------:R-:W-:-:S06]  /*0230*/  FSETP.GEU.AND P1, PT, |R5|, 6.5827683646048100446e-37, PT ;  /* 0x036000000500780b */ /* 0x000fcc0003f2e200 */
[----:B------:R-:W-:-:S08]  /*0240*/  DFMA R6, R24, -R16, R4 ;  /* 0x800000101806722b */ /* 0x000fd00000000004 */
[----:B------:R-:W-:-:S10]  /*0250*/  DFMA R24, R12, R6, R24 ;  /* 0x000000060c18722b */ /* 0x000fd40000000018 */
[----:B------:R-:W-:-:S05]  /*0260*/  FFMA R0, RZ, UR8, R25 ;  /* 0x00000008ff007c23 */ /* 0x000fca0008000019 */
[----:B------:R-:W-:-:S13]  /*0270*/  FSETP.GT.AND P0, PT, |R0|, 1.469367938527859385e-39, PT ;  /* 0x001000000000780b */ /* 0x000fda0003f04200 */
[----:B------:R-:W-:Y:S05]  /*0280*/  @P0 BRA P1, `(.L_x_1) ;  /* 0x0000000000240947 */ /* 0x000fea0000800000 */
[----:B------:R-:W0:Y:S01]  /*0290*/  LDCU.64 UR6, c[0x0][0x3b8] ;  /* 0x00007700ff0677ac */ /* 0x000e220008000a00 */
[----:B------:R-:W-:Y:S01]  /*02a0*/  IMAD.MOV.U32 R8, RZ, RZ, R4 ;  /* 0x000000ffff087224 */ /* 0x000fe200078e0004 */
[----:B------:R-:W-:Y:S01]  /*02b0*/  MOV R11, 0x300 ;  /* 0x00000300000b7802 */ /* 0x000fe20000000f00 */
[----:B------:R-:W-:Y:S02]  /*02c0*/  IMAD.MOV.U32 R0, RZ, RZ, R5 ;  /* 0x000000ffff007224 */ /* 0x000fe400078e0005 */
[----:B0-----:R-:W-:Y:S01]  /*02d0*/  IMAD.U32 R13, RZ, RZ, UR6 ;  /* 0x00000006ff0d7e24 */ /* 0x001fe2000f8e00ff */
[----:B------:R-:W-:-:S07]  /*02e0*/  MOV R12, UR7 ;  /* 0x00000007000c7c02 */ /* 0x000fce0008000f00 */
[----:B------:R-:W-:Y:S05]  /*02f0*/  CALL.REL.NOINC `($__internal_0_$__cuda_sm20_div_rn_f64_full) ;  /* 0x0000000c00987944 */ /* 0x000fea0003c00000 */
[----:B------:R-:W-:Y:S02]  /*0300*/  IMAD.MOV.U32 R24, RZ, RZ, R8 ;  /* 0x000000ffff187224 */ /* 0x000fe400078e0008 */
[----:B------:R-:W-:-:S07]  /*0310*/  IMAD.MOV.U32 R25, RZ, RZ, R0 ;  /* 0x000000ffff197224 */ /* 0x000fce00078e0000 */
.L_x_1:
[----:B------:R-:W-:Y:S05]  /*0320*/  BSYNC.RECONVERGENT B0 ;  /* 0x0000000000007941 */ /* 0x000fea0003800200 */
.L_x_0:
[----:B------:R-:W2:Y:S01]  /*0330*/  LDG.E.64 R16, desc[UR4][R14.64+-0x8] ;  /* 0xfffff8040e107981 */ /* 0x000ea2000c1e1b00 */
[----:B------:R-:W0:Y:S01]  /*0340*/  LDCU UR6, c[0x0][0x3c4] ;  /* 0x00007880ff0677ac */ /* 0x000e220008000800 */
[----:B------:R-:W1:Y:S01]  /*0350*/  LDC.64 R18, c[0x0][0x3c0] ;  /* 0x0000f000ff127b82 */ /* 0x000e620000000a00 */
[----:B------:R-:W-:Y:S01]  /*0360*/  MOV R6, 0x1 ;  /* 0x0000000100067802 */ /* 0x000fe20000000f00 */
[----:B------:R-:W-:Y:S01]  /*0370*/  BSSY.RECONVERGENT B0, `(.L_x_2) ;  /* 0x0000019000007945 */ /* 0x000fe20003800200 */
[----:B------:R-:W-:Y:S01]  /*0380*/  FSETP.GEU.AND P1, PT, |R5|, 6.5827683646048100446e-37, PT ;  /* 0x036000000500780b */ /* 0x000fe20003f2e200 */
[----:B0-----:R-:W1:Y:S03]  /*0390*/  MUFU.RCP64H R7, UR6 ;  /* 0x0000000600077d08 */ /* 0x001e660008001800 */
[----:B-1----:R-:W-:-:S08]  /*03a0*/  DFMA R12, R6, -R18, 1 ;  /* 0x3ff00000060c742b */ /* 0x002fd00000000812 */
[----:B------:R-:W-:-:S08]  /*03b0*/  DFMA R12, R12, R12, R12 ;  /* 0x0000000c0c0c722b */ /* 0x000fd0000000000c */
[----:B------:R-:W-:-:S08]  /*03c0*/  DFMA R12, R6, R12, R6 ;  /* 0x0000000c060c722b */ /* 0x000fd00000000006 */
[----:B------:R-:W-:-:S08]  /*03d0*/  DFMA R6, R12, -R18, 1 ;  /* 0x3ff000000c06742b */ /* 0x000fd00000000812 */
[----:B------:R-:W-:-:S08]  /*03e0*/  DFMA R6, R12, R6, R12 ;  /* 0x000000060c06722b */ /* 0x000fd0000000000c */
[----:B------:R-:W-:-:S08]  /*03f0*/  DMUL R12, R4, R6 ;  /* 0x00000006040c7228 */ /* 0x000fd00000000000 */
[----:B------:R-:W-:-:S08]  /*0400*/  DFMA R18, R12, -R18, R4 ;  /* 0x800000120c12722b */ /* 0x000fd00000000004 */
[----:B------:R-:W-:-:S10]  /*0410*/  DFMA R6, R6, R18, R12 ;  /* 0x000000120606722b */ /* 0x000fd4000000000c */
[----:B------:R-:W-:-:S05]  /*0420*/  FFMA R0, RZ, UR6, R7 ;  /* 0x00000006ff007c23 */ /* 0x000fca0008000007 */
[----:B------:R-:W-:Y:S01]  /*0430*/  FSETP.GT.AND P0, PT, |R0|, 1.469367938527859385e-39, PT ;  /* 0x001000000000780b */ /* 0x000fe20003f04200 */
[----:B--2---:R-:W-:-:S08]  /*0440*/  DADD R12, R26, -R16 ;  /* 0x000000001a0c7229 */ /* 0x004fd00000000810 */
[----:B------:R-:W-:-:S04]  /*0450*/  DFMA R24, R12, -R24, R26 ;  /* 0x800000180c18722b */ /* 0x000fc8000000001a */
[----:B------:R-:W-:Y:S07]  /*0460*/  @P0 BRA P1, `(.L_x_3) ;  /* 0x0000000000240947 */ /* 0x000fee0000800000 */
        /* <DEDUP_REMOVED lines=9> */
.L_x_3:
[----:B------:R-:W-:Y:S05]  /*0500*/  BSYNC.RECONVERGENT B0 ;  /* 0x0000000000007941 */ /* 0x000fea0003800200 */
.L_x_2:
[----:B------:R-:W0:Y:S01]  /*0510*/  LDC R3, c[0x0][0x3b0] ;  /* 0x0000ec00ff037b82 */ /* 0x000e220000000800 */
[----:B------:R-:W1:Y:S07]  /*0520*/  LDCU.64 UR6, c[0x0][0x3b8] ;  /* 0x00007700ff0677ac */ /* 0x000e6e0008000a00 */
[----:B------:R-:W2:Y:S08]  /*0530*/  LDC.64 R18, c[0x0][0x390] ;  /* 0x0000e400ff127b82 */ /* 0x000eb00000000a00 */
[----:B------:R-:W3:Y:S01]  /*0540*/  LDC.64 R4, c[0x0][0x3d0] ;  /* 0x0000f400ff047b82 */ /* 0x000ee20000000a00 */
[----:B0-----:R-:W-:-:S07]  /*0550*/  IMAD R2, R2, R3, -R3 ;  /* 0x0000000302027224 */ /* 0x001fce00078e0a03 */
[----:B------:R-:W0:Y:S01]  /*0560*/  LDC R0, c[0x0][0x3cc] ;  /* 0x0000f300ff007b82 */ /* 0x000e220000000800 */
[----:B------:R-:W-:-:S04]  /*0570*/  IMAD.IADD R9, R9, 0x1, R2 ;  /* 0x0000000109097824 */ /* 0x000fc800078e0202 */
[----:B--2---:R-:W-:-:S06]  /*0580*/  IMAD.WIDE R18, R9, 0x8, R18 ;  /* 0x0000000809127825 */ /* 0x004fcc00078e0212 */
[----:B------:R-:W2:Y:S01]  /*0590*/  LDG.E.64 R18, desc[UR4][R18.64] ;  /* 0x0000000412127981 */ /* 0x000ea2000c1e1b00 */
[----:B------:R-:W-:Y:S01]  /*05a0*/  MOV R2, 0x1 ;  /* 0x0000000100027802 */ /* 0x000fe20000000f00 */
[----:B---3--:R-:W-:-:S08]  /*05b0*/  DADD R4, R4, R4 ;  /* 0x0000000004047229 */ /* 0x008fd00000000004 */
[----:B-1----:R-:W-:Y:S01]  /*05c0*/  DMUL R4, R4, UR6 ;  /* 0x0000000604047c28 */ /* 0x002fe20008000000 */
[----:B------:R-:W1:Y:S01]  /*05d0*/  LDCU.64 UR6, c[0x0][0x3c8] ;  /* 0x00007900ff0677ac */ /* 0x000e620008000a00 */
[----:B0-----:R-:W-:-:S04]  /*05e0*/  FSETP.GEU.AND P1, PT, |R0|, 6.5827683646048100446e-37, PT ;  /* 0x036000000000780b */ /* 0x001fc80003f2e200 */
[----:B------:R-:W0:Y:S02]  /*05f0*/  MUFU.RCP64H R3, R5 ;  /* 0x0000000500037308 */ /* 0x000e240000001800 */
[----:B0-----:R-:W-:-:S08]  /*0600*/  DFMA R12, -R4, R2, 1 ;  /* 0x3ff00000040c742b */ /* 0x001fd00000000102 */
[----:B------:R-:W-:-:S08]  /*0610*/  DFMA R12, R12, R12, R12 ;  /* 0x0000000c0c0c722b */ /* 0x000fd0000000000c */
[----:B------:R-:W-:-:S08]  /*0620*/  DFMA R12, R2, R12, R2 ;  /* 0x0000000c020c722b */ /* 0x000fd00000000002 */
[----:B------:R-:W-:-:S08]  /*0630*/  DFMA R2, -R4, R12, 1 ;  /* 0x3ff000000402742b */ /* 0x000fd0000000010c */
[----:B------:R-:W-:-:S08]  /*0640*/  DFMA R2, R12, R2, R12 ;  /* 0x000000020c02722b */ /* 0x000fd0000000000c */
[----:B-1----:R-:W-:-:S08]  /*0650*/  DMUL R12, R2, UR6 ;  /* 0x00000006020c7c28 */ /* 0x002fd00008000000 */
[----:B------:R-:W-:-:S08]  /*0660*/  DFMA R20, -R4, R12, UR6 ;  /* 0x0000000604147e2b */ /* 0x000fd0000800010c */
[----:B------:R-:W-:-:S10]  /*0670*/  DFMA R2, R2, R20, R12 ;  /* 0x000000140202722b */ /* 0x000fd4000000000c */
[----:B------:R-:W-:-:S05]  /*0680*/  FFMA R8, RZ, R5, R3 ;  /* 0x00000005ff087223 */ /* 0x000fca0000000003 */
        /* <DEDUP_REMOVED lines=13> */
.L_x_4:
[----:B------:R-:W0:Y:S08]  /*0760*/  LDC.64 R20, c[0x0][0x3a0] ;  /* 0x0000e800ff147b82 */ /* 0x000e300000000a00 */
[----:B------:R-:W1:Y:S01]  /*0770*/  LDC.64 R6, c[0x0][0x3b8] ;  /* 0x0000ee00ff067b82 */ /* 0x000e620000000a00 */
[----:B------:R-:W-:Y:S01]  /*0780*/  IMAD.MOV.U32 R4, RZ, RZ, 0x1 ;  /* 0x00000001ff047424 */ /* 0x000fe200078e00ff */
[----:B------:R-:W2:Y:S06]  /*0790*/  LDCU.64 UR6, c[0x0][0x3c8] ;  /* 0x00007900ff0677ac */ /* 0x000eac0008000a00 */
[----:B------:R-:W2:Y:S01]  /*07a0*/  LDC.64 R30, c[0x0][0x3a8] ;  /* 0x0000ea00ff1e7b82 */ /* 0x000ea20000000a00 */
[----:B0-----:R-:W-:-:S05]  /*07b0*/  IMAD.WIDE R20, R10, 0x8, R20 ;  /* 0x000000080a147825 */ /* 0x001fca00078e0214 */
[----:B------:R-:W3:Y:S04]  /*07c0*/  LDG.E.64 R28, desc[UR4][R20.64+0x8] ;  /* 0x00000804141c7981 */ /* 0x000ee8000c1e1b00 */
[----:B------:R-:W3:Y:S01]  /*07d0*/  LDG.E.64 R12, desc[UR4][R20.64+-0x8] ;  /* 0xfffff804140c7981 */ /* 0x000ee2000c1e1b00 */
[----:B-1----:R-:W-:-:S06]  /*07e0*/  DMUL R6, R6, R6 ;  /* 0x0000000606067228 */ /* 0x002fcc0000000000 */
[----:B------:R-:W0:Y:S02]  /*07f0*/  MUFU.RCP64H R5, R7 ;  /* 0x0000000700057308 */ /* 0x000e240000001800 */
[----:B0-----:R-:W-:-:S08]  /*0800*/  DFMA R22, -R6, R4, 1 ;  /* 0x3ff000000616742b */ /* 0x001fd00000000104 */
[----:B------:R-:W-:-:S08]  /*0810*/  DFMA R22, R22, R22, R22 ;  /* 0x000000161616722b */ /* 0x000fd00000000016 */
[----:B------:R-:W-:-:S08]  /*0820*/  DFMA R22, R4, R22, R4 ;  /* 0x000000160416722b */ /* 0x000fd00000000004 */
[----:B------:R-:W-:-:S08]  /*0830*/  DFMA R4, -R6, R22, 1 ;  /* 0x3ff000000604742b */ /* 0x000fd00000000116 */
[----:B------:R-:W-:Y:S02]  /*0840*/  DFMA R4, R22, R4, R22 ;  /* 0x000000041604722b */ /* 0x000fe40000000016 */
[----:B--2---:R-:W-:-:S08]  /*0850*/  DMUL R22, R30, UR6 ;  /* 0x000000061e167c28 */ /* 0x004fd00008000000 */
[----:B------:R-:W-:Y:S02]  /*0860*/  DMUL R30, R22, R4 ;  /* 0x00000004161e7228 */ /* 0x000fe40000000000 */
[----:B------:R-:W-:-:S06]  /*0870*/  FSETP.GEU.AND P1, PT, |R23|, 6.5827683646048100446e-37, PT ;  /* 0x036000001700780b */ /* 0x000fcc0003f2e200 */
[----:B------:R-:W-:-:S08]  /*0880*/  DFMA R32, -R6, R30, R22 ;  /* 0x0000001e0620722b */ /* 0x000fd00000000116 */
[----:B------:R-:W-:-:S10]  /*0890*/  DFMA R4, R4, R32, R30 ;  /* 0x000000200404722b */ /* 0x000fd4000000001e */
[----:B------:R-:W-:-:S05]  /*08a0*/  FFMA R0, RZ, R7, R5 ;  /* 0x00000007ff007223 */ /* 0x000fca0000000005 */
[----:B------:R-:W-:Y:S01]  /*08b0*/  FSETP.GT.AND P0, PT, |R0|, 1.469367938527859385e-39, PT ;  /* 0x001000000000780b */ /* 0x000fe20003f04200 */
[----:B---3--:R-:W-:-:S08]  /*08c0*/  DADD R12, R28, -R12 ;  /* 0x000000001c0c7229 */ /* 0x008fd0000000080c */
[----:B------:R-:W-:-:S04]  /*08d0*/  DFMA R24, R12, -R2, R24 ;  /* 0x800000020c18722b */ /* 0x000fc80000000018 */
[----:B------:R-:W-:Y:S07]  /*08e0*/  @P0 BRA P1, `(.L_x_5) ;  /* 0x0000000000200947 */ /* 0x000fee0000800000 */
[----:B------:R-:W-:Y:S01]  /*08f0*/  MOV R13, R6 ;  /* 0x00000006000d7202 */ /* 0x000fe20000000f00 */
[----:B------:R-:W-:Y:S01]  /*0900*/  IMAD.MOV.U32 R12, RZ, RZ, R7 ;  /* 0x000000ffff0c7224 */ /* 0x000fe200078e0007 */
[----:B------:R-:W-:Y:S01]  /*0910*/  MOV R11, 0x950 ;  /* 0x00000950000b7802 */ /* 0x000fe20000000f00 */
[----:B------:R-:W-:Y:S02]  /*0920*/  IMAD.MOV.U32 R8, RZ, RZ, R22 ;  /* 0x000000ffff087224 */ /* 0x000fe400078e0016 */
[----:B------:R-:W-:-:S07]  /*0930*/  IMAD.MOV.U32 R0, RZ, RZ, R23 ;  /* 0x000000ffff007224 */ /* 0x000fce00078e0017 */
[----:B------:R-:W-:Y:S05]  /*0940*/  CALL.REL.NOINC `($__internal_0_$__cuda_sm20_div_rn_f64_full) ;  /* 0x0000000800047944 */ /* 0x000fea0003c00000 */
[----:B------:R-:W-:Y:S01]  /*0950*/  MOV R4, R8 ;  /* 0x0000000800047202 */ /* 0x000fe20000000f00 */
[----:B------:R-:W-:-:S07]  /*0960*/  IMAD.MOV.U32 R5, RZ, RZ, R0 ;  /* 0x000000ffff057224 */ /* 0x000fce00078e0000 */
.L_x_5:
[----:B------:R-:W2:Y:S01]  /*0970*/  LDG.E.64 R12, desc[UR4][R14.64+0x8] ;  /* 0x000008040e0c7981 */ /* 0x000ea2000c1e1b00 */
[----:B------:R-:W0:Y:S01]  /*0980*/  LDC.64 R28, c[0x0][0x3c0] ;  /* 0x0000f000ff1c7b82 */ /* 0x000e220000000a00 */
[----:B------:R-:W-:Y:S01]  /*0990*/  IMAD.MOV.U32 R6, RZ, RZ, 0x1 ;  /* 0x00000001ff067424 */ /* 0x000fe200078e00ff */
[----:B------:R-:W-:Y:S01]  /*09a0*/  DADD R26, R26, R26 ;  /* 0x000000001a1a7229 */ /* 0x000fe2000000001a */
[----:B------:R-:W-:Y:S01]  /*09b0*/  FSETP.GEU.AND P1, PT, |R23|, 6.5827683646048100446e-37, PT ;  /* 0x036000001700780b */ /* 0x000fe20003f2e200 */
[----:B0-----:R-:W-:-:S06]  /*09c0*/  DMUL R28, R28, R28 ;  /* 0x0000001c1c1c7228 */ /* 0x001fcc0000000000 */
[----:B------:R-:W0:Y:S02]  /*09d0*/  MUFU.RCP64H R7, R29 ;  /* 0x0000001d00077308 */ /* 0x000e240000001800 */
[----:B0-----:R-:W-:-:S08]  /*09e0*/  DFMA R30, -R28, R6, 1 ;  /* 0x3ff000001c1e742b */ /* 0x001fd00000000106 */
[----:B------:R-:W-:-:S08]  /*09f0*/  DFMA R30, R30, R30, R30 ;  /* 0x0000001e1e1e722b */ /* 0x000fd0000000001e */
[----:B------:R-:W-:-:S08]  /*0a00*/  DFMA R30, R6, R30, R6 ;  /* 0x0000001e061e722b */ /* 0x000fd00000000006 */
[----:B------:R-:W-:-:S08]  /*0a10*/  DFMA R6, -R28, R30, 1 ;  /* 0x3ff000001c06742b */ /* 0x000fd0000000011e */
[----:B------:R-:W-:-:S08]  /*0a20*/  DFMA R6, R30, R6, R30 ;  /* 0x000000061e06722b */ /* 0x000fd0000000001e */
[----:B------:R-:W-:-:S08]  /*0a30*/  DMUL R30, R22, R6 ;  /* 0x00000006161e7228 */ /* 0x000fd00000000000 */
[----:B------:R-:W-:-:S08]  /*0a40*/  DFMA R32, -R28, R30, R22 ;  /* 0x0000001e1c20722b */ /* 0x000fd00000000116 */
[----:B------:R-:W-:-:S10]  /*0a50*/  DFMA R6, R6, R32, R30 ;  /* 0x000000200606722b */ /* 0x000fd4000000001e */
[----:B------:R-:W-:-:S05]  /*0a60*/  FFMA R0, RZ, R29, R7 ;  /* 0x0000001dff007223 */ /* 0x000fca0000000007 */
[----:B------:R-:W-:Y:S01]  /*0a70*/  FSETP.GT.AND P0, PT, |R0|, 1.469367938527859385e-39, PT ;  /* 0x001000000000780b */ /* 0x000fe20003f04200 */
[----:B--2---:R-:W-:-:S08]  /*0a80*/  DADD R12, R12, -R26 ;  /* 0x000000000c0c7229 */ /* 0x004fd0000000081a */
[----:B------:R-:W-:-:S08]  /*0a90*/  DADD R12, R16, R12 ;  /* 0x00000000100c7229 */ /* 0x000fd0000000000c */
[----:B------:R-:W-:Y:S01]  /*0aa0*/  DFMA R24, R12, R4, R24 ;  /* 0x000000040c18722b */ /* 0x000fe20000000018 */
[----:B------:R-:W-:Y:S10]  /*0ab0*/  @P0 BRA P1, `(.L_x_6) ;  /* 0x0000000000200947 */ /* 0x000ff40000800000 */
[----:B------:R-:W-:Y:S01]  /*0ac0*/  IMAD.MOV.U32 R8, RZ, RZ, R22 ;  /* 0x000000ffff087224 */ /* 0x000fe200078e0016 */
[----:B------:R-:W-:Y:S01]  /*0ad0*/  MOV R0, R23 ;  /* 0x0000001700007202 */ /* 0x000fe20000000f00 */
[----:B------:R-:W-:Y:S01]  /*0ae0*/  IMAD.MOV.U32 R13, RZ, RZ, R28 ;  /* 0x000000ffff0d7224 */ /* 0x000fe200078e001c */
[----:B------:R-:W-:Y:S01]  /*0af0*/  MOV R11, 0xb20 ;  /* 0x00000b20000b7802 */ /* 0x000fe20000000f00 */
[----:B------:R-:W-:-:S07]  /*0b00*/  IMAD.MOV.U32 R12, RZ, RZ, R29 ;  /* 0x000000ffff0c7224 */ /* 0x000fce00078e001d */
[----:B------:R-:W-:Y:S05]  /*0b10*/  CALL.REL.NOINC `($__internal_0_$__cuda_sm20_div_rn_f64_full) ;  /* 0x0000000400907944 */ /* 0x000fea0003c00000 */
[----:B------:R-:W-:Y:S01]  /*0b20*/  IMAD.MOV.U32 R6, RZ, RZ, R8 ;  /* 0x000000ffff067224 */ /* 0x000fe200078e0008 */
[----:B------:R-:W-:-:S07]  /*0b30*/  MOV R7, R0 ;  /* 0x0000000000077202 */ /* 0x000fce0000000f00 */
.L_x_6:
[----:B------:R-:W0:Y:S01]  /*0b40*/  LDC R11, c[0x0][0x3b0] ;  /* 0x0000ec00ff0b7b82 */ /* 0x000e220000000800 */
[----:B------:R-:W1:Y:S01]  /*0b50*/  LDCU UR8, c[0x0][0x3bc] ;  /* 0x00007780ff0877ac */ /* 0x000e620008000800 */
[----:B------:R-:W2:Y:S06]  /*0b60*/  LDCU.64 UR6, c[0x0][0x3c8] ;  /* 0x00007900ff0677ac */ /* 0x000eac0008000a00 */
[----:B------:R-:W3:Y:S08]  /*0b70*/  LDC.64 R12, c[0x0][0x380] ;  /* 0x0000e000ff0c7b82 */ /* 0x000ef00000000a00 */
[----:B------:R-:W4:Y:S01]  /*0b80*/  LDC.64 R16, c[0x0][0x398] ;  /* 0x0000e600ff107b82 */ /* 0x000f220000000a00 */
[----:B0-----:R-:W-:-:S06]  /*0b90*/  IMAD.WIDE R14, R11, 0x8, R14 ;  /* 0x000000080b0e7825 */ /* 0x001fcc00078e020e */
[----:B------:R-:W5:Y:S01]  /*0ba0*/  LDG.E.64 R14, desc[UR4][R14.64] ;  /* 0x000000040e0e7981 */ /* 0x000f62000c1e1b00 */
[----:B---3--:R-:W-:Y:S01]  /*0bb0*/  IMAD.WIDE R12, R10, 0x8, R12 ;  /* 0x000000080a0c7825 */ /* 0x008fe200078e020c */
[----:B-----5:R-:W-:-:S08]  /*0bc0*/  DADD R26, -R26, R14 ;  /* 0x000000001a1a7229 */ /* 0x020fd0000000010e */
[----:B------:R-:W-:-:S08]  /*0bd0*/  DADD R26, R18, R26 ;  /* 0x00000000121a7229 */ /* 0x000fd0000000001a */
[----:B------:R-:W-:Y:S01]  /*0be0*/  DFMA R26, R26, R6, R24 ;  /* 0x000000061a1a722b */ /* 0x000fe20000000018 */
[----:B----4-:R-:W-:Y:S02]  /*0bf0*/  IMAD.WIDE R24, R10, 0x8, R16 ;  /* 0x000000080a187825 */ /* 0x010fe400078e0210 */
[----:B------:R-:W0:Y:S04]  /*0c00*/  LDC.64 R16, c[0x0][0x3b8] ;  /* 0x0000ee00ff107b82 */ /* 0x000e280000000a00 */
[----:B------:R3:W-:Y:S04]  /*0c10*/  STG.E.64 desc[UR4][R12.64], R26 ;  /* 0x0000001a0c007986 */ /* 0x0007e8000c101b04 */
[----:B------:R-:W2:Y:S01]  /*0c20*/  LDG.E.64 R22, desc[UR4][R24.64] ;  /* 0x0000000418167981 */ /* 0x000ea2000c1e1b00 */
[----:B-1----:R-:W0:Y:S01]  /*0c30*/  MUFU.RCP64H R15, UR8 ;  /* 0x00000008000f7d08 */ /* 0x002e220008001800 */
[----:B------:R-:W-:Y:S01]  /*0c40*/  IMAD.MOV.U32 R14, RZ, RZ, 0x1 ;  /* 0x00000001ff0e7424 */ /* 0x000fe200078e00ff */
[----:B------:R-:W-:Y:S05]  /*0c50*/  BSSY.RECONVERGENT B0, `(.L_x_7) ;  /* 0x0000017000007945 */ /* 0x000fea0003800200 */
[----:B0-----:R-:W-:-:S08]  /*0c60*/  DFMA R18, R14, -R16, 1 ;  /* 0x3ff000000e12742b */ /* 0x001fd00000000810 */
[----:B------:R-:W-:-:S08]  /*0c70*/  DFMA R18, R18, R18, R18 ;  /* 0x000000121212722b */ /* 0x000fd00000000012 */
[----:B------:R-:W-:-:S08]  /*0c80*/  DFMA R18, R14, R18, R14 ;  /* 0x000000120e12722b */ /* 0x000fd0000000000e */
[----:B------:R-:W-:-:S08]  /*0c90*/  DFMA R14, R18, -R16, 1 ;  /* 0x3ff00000120e742b */ /* 0x000fd00000000810 */
[----:B---3--:R-:W-:Y:S02]  /*0ca0*/  DFMA R26, R18, R14, R18 ;  /* 0x0000000e121a722b */ /* 0x008fe40000000012 */
[----:B--2---:R-:W-:-:S08]  /*0cb0*/  DMUL R18, R22, UR6 ;  /* 0x0000000616127c28 */ /* 0x004fd00008000000 */
        /* <DEDUP_REMOVED lines=16> */
.L_x_8:
[----:B------:R-:W-:Y:S05]  /*0dc0*/  BSYNC.RECONVERGENT B0 ;  /* 0x0000000000007941 */ /* 0x000fea0003800200 */
.L_x_7:
        /* <DEDUP_REMOVED lines=29> */
.L_x_10:
[----:B------:R-:W-:Y:S05]  /*0fa0*/  BSYNC.RECONVERGENT B0 ;  /* 0x0000000000007941 */ /* 0x000fea0003800200 */
.L_x_9:
[----:B------:R-:W0:Y:S08]  /*0fb0*/  LDC.64 R18, c[0x0][0x398] ;  /* 0x0000e600ff127b82 */ /* 0x000e300000000a00 */
[----:B------:R-:W1:Y:S08]  /*0fc0*/  LDC.64 R26, c[0x0][0x3a0] ;  /* 0x0000e800ff1a7b82 */ /* 0x000e700000000a00 */
[----:B------:R-:W2:Y:S01]  /*0fd0*/  LDC R11, c[0x0][0x3b0] ;  /* 0x0000ec00ff0b7b82 */ /* 0x000ea20000000800 */
[----:B0-----:R-:W-:-:S06]  /*0fe0*/  IMAD.WIDE R18, R9, 0x8, R18 ;  /* 0x0000000809127825 */ /* 0x001fcc00078e0212 */
[----:B------:R-:W3:Y:S01]  /*0ff0*/  LDG.E.64 R18, desc[UR4][R18.64] ;  /* 0x0000000412127981 */ /* 0x000ee2000c1e1b00 */
[----:B-1----:R-:W-:-:S06]  /*1000*/  IMAD.WIDE R8, R9, 0x8, R26 ;  /* 0x0000000809087825 */ /* 0x002fcc00078e021a */
[----:B------:R-:W4:Y:S01]  /*1010*/  LDG.E.64 R8, desc[UR4][R8.64] ;  /* 0x0000000408087981 */ /* 0x000f22000c1e1b00 */
[----:B--2---:R-:W-:-:S03]  /*1020*/  IMAD.WIDE R28, R11, 0x8, R20 ;  /* 0x000000080b1c7825 */ /* 0x004fc600078e0214 */
[----:B------:R-:W2:Y:S01]  /*1030*/  LDG.E.64 R20, desc[UR4][R24.64+0x8] ;  /* 0x0000080418147981 */ /* 0x000ea2000c1e1b00 */
[----:B------:R-:W-:-:S03]  /*1040*/  IMAD.WIDE R26, R11, 0x8, R24 ;  /* 0x000000080b1a7825 */ /* 0x000fc600078e0218 */
[----:B------:R-:W4:Y:S04]  /*1050*/  LDG.E.64 R28, desc[UR4][R28.64] ;  /* 0x000000041c1c7981 */ /* 0x000f28000c1e1b00 */
[----:B------:R-:W5:Y:S01]  /*1060*/  LDG.E.64 R26, desc[UR4][R26.64] ;  /* 0x000000041a1a7981 */ /* 0x000f62000c1e1b00 */
[C---:B---3--:R-:W-:Y:S02]  /*1070*/  DADD R30, R22.reuse, -R18 ;  /* 0x00000000161e7229 */ /* 0x048fe40000000812 */
[----:B------:R-:W-:-:S06]  /*1080*/  DADD R22, R22, R22 ;  /* 0x0000000016167229 */ /* 0x000fcc0000000016 */
[----:B------:R-:W-:Y:S02]  /*1090*/  DFMA R14, R30, -R12, R14 ;  /* 0x8000000c1e0e722b */ /* 0x000fe4000000000e */
[----:B------:R-:W0:Y:S01]  /*10a0*/  LDC.64 R30, c[0x0][0x388] ;  /* 0x0000e200ff1e7b82 */ /* 0x000e220000000a00 */
[----:B--2---:R-:W-:Y:S02]  /*10b0*/  DADD R20, R20, -R22 ;  /* 0x0000000014147229 */ /* 0x004fe40000000816 */
[----:B----4-:R-:W-:Y:S02]  /*10c0*/  DADD R12, R28, -R8 ;  /* 0x000000001c0c7229 */ /* 0x010fe40000000808 */
[----:B-----5:R-:W-:-:S04]  /*10d0*/  DADD R22, -R22, R26 ;  /* 0x0000000016167229 */ /* 0x020fc8000000011a */
[----:B------:R-:W-:Y:S02]  /*10e0*/  DADD R20, R16, R20 ;  /* 0x0000000010147229 */ /* 0x000fe40000000014 */
[----:B------:R-:W-:Y:S02]  /*10f0*/  DFMA R12, R12, -R2, R14 ;  /* 0x800000020c0c722b */ /* 0x000fe4000000000e */
[----:B------:R-:W-:-:S06]  /*1100*/  DADD R22, R18, R22 ;  /* 0x0000000012167229 */ /* 0x000fcc0000000016 */
[----:B------:R-:W-:Y:S01]  /*1110*/  DFMA R12, R20, R4, R12 ;  /* 0x00000004140c722b */ /* 0x000fe2000000000c */
[----:B0-----:R-:W-:-:S07]  /*1120*/  IMAD.WIDE R10, R10, 0x8, R30 ;  /* 0x000000080a0a7825 */ /* 0x001fce00078e021e */
[----:B------:R-:W-:-:S07]  /*1130*/  DFMA R12, R22, R6, R12 ;  /* 0x00000006160c722b */ /* 0x000fce000000000c */
[----:B------:R-:W-:Y:S01]  /*1140*/  STG.E.64 desc[UR4][R10.64], R12 ;  /* 0x0000000c0a007986 */ /* 0x000fe2000c101b04 */
[----:B------:R-:W-:Y:S05]  /*1150*/  EXIT ;  /* 0x000000000000794d */ /* 0x000fea0003800000 */
        .weak           $__internal_0_$__cuda_sm20_div_rn_f64_full
        .type           $__internal_0_$__cuda_sm20_div_rn_f64_full,@function
        .size           $__internal_0_$__cuda_sm20_div_rn_f64_full,(.L_x_43 - $__internal_0_$__cuda_sm20_div_rn_f64_full)
$__internal_0_$__cuda_sm20_div_rn_f64_full:
[----:B------:R-:W-:Y:S01]  /*1160*/  MOV R35, R0 ;  /* 0x0000000000237202 */ /* 0x000fe20000000f00 */
[--C-:B------:R-:W-:Y:S01]  /*1170*/  IMAD.MOV.U32 R28, RZ, RZ, R13.reuse ;  /* 0x000000ffff1c7224 */ /* 0x100fe200078e000d */
[C---:B------:R-:W-:Y:S01]  /*1180*/  FSETP.GEU.AND P0, PT, |R12|.reuse, 1.469367938527859385e-39, PT ;  /* 0x001000000c00780b */ /* 0x040fe20003f0e200 */
[----:B------:R-:W-:Y:S01]  /*1190*/  IMAD.MOV.U32 R29, RZ, RZ, R12 ;  /* 0x000000ffff1d7224 */ /* 0x000fe200078e000c */
[C---:B------:R-:W-:Y:S01]  /*11a0*/  FSETP.GEU.AND P2, PT, |R35|.reuse, 1.469367938527859385e-39, PT ;  /* 0x001000002300780b */ /* 0x040fe20003f4e200 */
[----:B------:R-:W-:Y:S01]  /*11b0*/  IMAD.MOV.U32 R34, RZ, RZ, R8 ;  /* 0x000000ffff227224 */ /* 0x000fe200078e0008 */
[----:B------:R-:W-:Y:S01]  /*11c0*/  LOP3.LUT R0, R12, 0x800fffff, RZ, 0xc0, !PT ;  /* 0x800fffff0c007812 */ /* 0x000fe200078ec0ff */
[----:B------:R-:W-:Y:S01]  /*11d0*/  IMAD.MOV.U32 R32, RZ, RZ, R13 ;  /* 0x000000ffff207224 */ /* 0x000fe200078e000d */
[----:B------:R-:W-:Y:S01]  /*11e0*/  LOP3.LUT R8, R35, 0x7ff00000, RZ, 0xc0, !PT ;  /* 0x7ff0000023087812 */ /* 0x000fe200078ec0ff */
[----:B------:R-:W-:Y:S01]  /*11f0*/  IMAD.MOV.U32 R38, RZ, RZ, R34 ;  /* 0x000000ffff267224 */ /* 0x000fe200078e0022 */
[----:B------:R-:W-:Y:S01]  /*1200*/  LOP3.LUT R33, R0, 0x3ff00000, RZ, 0xfc, !PT ;  /* 0x3ff0000000217812 */ /* 0x000fe200078efcff */
[----:B------:R-:W-:Y:S01]  /*1210*/  BSSY.RECONVERGENT B1, `(.L_x_11) ;  /* 0x0000055000017945 */ /* 0x000fe20003800200 */
[----:B------:R-:W-:-:S03]  /*1220*/  LOP3.LUT R12, R12, 0x7ff00000, RZ, 0xc0, !PT ;  /* 0x7ff000000c0c7812 */ /* 0x000fc600078ec0ff */
[----:B------:R-:W-:Y:S01]  /*1230*/  @!P0 DMUL R32, R28, 8.98846567431157953865e+307 ;  /* 0x7fe000001c208828 */ /* 0x000fe20000000000 */
[----:B------:R-:W-:Y:S01]  /*1240*/  ISETP.GE.U32.AND P1, PT, R8, R12, PT ;  /* 0x0000000c0800720c */ /* 0x000fe20003f26070 */
[----:B------:R-:W-:Y:S01]  /*1250*/  @!P2 IMAD.MOV.U32 R36, RZ, RZ, RZ ;  /* 0x000000ffff24a224 */ /* 0x000fe200078e00ff */
[----:B------:R-:W-:-:S03]  /*1260*/  @!P2 LOP3.LUT R0, R29, 0x7ff00000, RZ, 0xc0, !PT ;  /* 0x7ff000001d00a812 */ /* 0x000fc600078ec0ff */
[----:B------:R-:W0:Y:S01]  /*1270*/  MUFU.RCP64H R31, R33 ;  /* 0x00000021001f7308 */ /* 0x000e220000001800 */
[----:B------:R-:W-:Y:S02]  /*1280*/  @!P2 ISETP.GE.U32.AND P3, PT, R8, R0, PT ;  /* 0x000000000800a20c */ /* 0x000fe40003f66070 */
[----:B------:R-:W-:Y:S02]  /*1290*/  MOV R0, 0x1ca00000 ;  /* 0x1ca0000000007802 */ /* 0x000fe40000000f00 */
[----:B------:R-:W-:Y:S02]  /*12a0*/  @!P0 LOP3.LUT R12, R33, 0x7ff00000, RZ, 0xc0, !PT ;  /* 0x7ff00000210c8812 */ /* 0x000fe400078ec0ff */
[C---:B------:R-:W-:Y:S02]  /*12b0*/  @!P2 SEL R13, R0.reuse, 0x63400000, !P3 ;  /* 0x63400000000da807 */ /* 0x040fe40005800000 */
[----:B------:R-:W-:Y:S02]  /*12c0*/  SEL R30, R0, 0x63400000, !P1 ;  /* 0x63400000001e7807 */ /* 0x000fe40004800000 */
[----:B------:R-:W-:-:S02]  /*12d0*/  @!P2 LOP3.LUT R13, R13, 0x80000000, R35, 0xf8, !PT ;  /* 0x800000000d0da812 */ /* 0x000fc400078ef823 */
[----:B------:R-:W-:Y:S01]  /*12e0*/  LOP3.LUT R39, R30, 0x800fffff, R35, 0xf8, !PT ;  /* 0x800fffff1e277812 */ /* 0x000fe200078ef823 */
[----:B------:R-:W-:Y:S01]  /*12f0*/  IMAD.MOV.U32 R30, RZ, RZ, 0x1 ;  /* 0x00000001ff1e7424 */ /* 0x000fe200078e00ff */
[----:B------:R-:W-:Y:S02]  /*1300*/  @!P2 LOP3.LUT R37, R13, 0x100000, RZ, 0xfc, !PT ;  /* 0x001000000d25a812 */ /* 0x000fe400078efcff */
[----:B------:R-:W-:-:S04]  /*1310*/  MOV R13, R8 ;  /* 0x00000008000d7202 */ /* 0x000fc80000000f00 */
[----:B------:R-:W-:Y:S02]  /*1320*/  @!P2 DFMA R38, R38, 2, -R36 ;  /* 0x400000002626a82b */ /* 0x000fe40000000824 */
[----:B0-----:R-:W-:-:S08]  /*1330*/  DFMA R36, R30, -R32, 1 ;  /* 0x3ff000001e24742b */ /* 0x001fd00000000820 */
[----:B------:R-:W-:Y:S01]  /*1340*/  DFMA R36, R36, R36, R36 ;  /* 0x000000242424722b */ /* 0x000fe20000000024 */
[----:B------:R-:W-:-:S07]  /*1350*/  @!P2 LOP3.LUT R13, R39, 0x7ff00000, RZ, 0xc0, !PT ;  /* 0x7ff00000270da812 */ /* 0x000fce00078ec0ff */
[----:B------:R-:W-:-:S08]  /*1360*/  DFMA R30, R30, R36, R30 ;  /* 0x000000241e1e722b */ /* 0x000fd0000000001e */
[----:B------:R-:W-:-:S08]  /*1370*/  DFMA R40, R30, -R32, 1 ;  /* 0x3ff000001e28742b */ /* 0x000fd00000000820 */
[----:B------:R-:W-:-:S08]  /*1380*/  DFMA R40, R30, R40, R30 ;  /* 0x000000281e28722b */ /* 0x000fd0000000001e */
[----:B------:R-:W-:-:S08]  /*1390*/  DMUL R30, R40, R38 ;  /* 0x00000026281e7228 */ /* 0x000fd00000000000 */
[----:B------:R-:W-:-:S08]  /*13a0*/  DFMA R36, R30, -R32, R38 ;  /* 0x800000201e24722b */ /* 0x000fd00000000026 */
[----:B------:R-:W-:Y:S01]  /*13b0*/  DFMA R36, R40, R36, R30 ;  /* 0x000000242824722b */ /* 0x000fe2000000001e */
[----:B------:R-:W-:-:S05]  /*13c0*/  VIADD R30, R13, 0xffffffff ;  /* 0xffffffff0d1e7836 */ /* 0x000fca0000000000 */
[----:B------:R-:W-:Y:S01]  /*13d0*/  ISETP.GT.U32.AND P0, PT, R30, 0x7feffffe, PT ;  /* 0x7feffffe1e00780c */ /* 0x000fe20003f04070 */
[----:B------:R-:W-:-:S05]  /*13e0*/  VIADD R30, R12, 0xffffffff ;  /* 0xffffffff0c1e7836 */ /* 0x000fca0000000000 */
[----:B------:R-:W-:-:S13]  /*13f0*/  ISETP.GT.U32.OR P0, PT, R30, 0x7feffffe, P0 ;  /* 0x7feffffe1e00780c */ /* 0x000fda0000704470 */
[----:B------:R-:W-:Y:S05]  /*1400*/  @P0 BRA `(.L_x_12) ;  /* 0x0000000000740947 */ /* 0x000fea0003800000 */
[----:B------:R-:W-:-:S04]  /*1410*/  LOP3.LUT R12, R29, 0x7ff00000, RZ, 0xc0, !PT ;  /* 0x7ff000001d0c7812 */ /* 0x000fc800078ec0ff */
[CC--:B------:R-:W-:Y:S02]  /*1420*/  VIADDMNMX R13, R8.reuse, -R12.reuse, 0xb9600000, !PT ;  /* 0xb9600000080d7446 */ /* 0x0c0fe4000780090c */
[----:B------:R-:W-:Y:S01]  /*1430*/  ISETP.GE.U32.AND P0, PT, R8, R12, PT ;  /* 0x0000000c0800720c */ /* 0x000fe20003f06070 */
[----:B------:R-:W-:Y:S01]  /*1440*/  IMAD.MOV.U32 R12, RZ, RZ, RZ ;  /* 0x000000ffff0c7224 */ /* 0x000fe200078e00ff */
[----:B------:R-:W-:Y:S02]  /*1450*/  VIMNMX R13, PT, PT, R13, 0x46a00000, PT ;  /* 0x46a000000d0d7848 */ /* 0x000fe40003fe0100 */
[----:B------:R-:W-:-:S05]  /*1460*/  SEL R0, R0, 0x63400000, !P0 ;  /* 0x6340000000007807 */ /* 0x000fca0004000000 */
[----:B------:R-:W-:-:S05]  /*1470*/  IMAD.IADD R0, R13, 0x1, -R0 ;  /* 0x000000010d007824 */ /* 0x000fca00078e0a00 */
[----:B------:R-:W-:-:S06]  /*1480*/  IADD3 R13, PT, PT, R0, 0x7fe00000, RZ ;  /* 0x7fe00000000d7810 */ /* 0x000fcc0007ffe0ff */
[----:B------:R-:W-:-:S10]  /*1490*/  DMUL R30, R36, R12 ;  /* 0x0000000c241e7228 */ /* 0x000fd40000000000 */
[----:B------:R-:W-:-:S13]  /*14a0*/  FSETP.GTU.AND P0, PT, |R31|, 1.469367938527859385e-39, PT ;  /* 0x001000001f00780b */ /* 0x000fda0003f0c200 */
[----:B------:R-:W-:Y:S05]  /*14b0*/  @P0 BRA `(.L_x_13) ;  /* 0x0000000000a80947 */ /* 0x000fea0003800000 */
[----:B------:R-:W-:Y:S01]  /*14c0*/  DFMA R32, R36, -R32, R38 ;  /* 0x800000202420722b */ /* 0x000fe20000000026 */
[----:B------:R-:W-:-:S09]  /*14d0*/  IMAD.MOV.U32 R28, RZ, RZ, RZ ;  /* 0x000000ffff1c7224 */ /* 0x000fd200078e00ff */
[C---:B------:R-:W-:Y:S02]  /*14e0*/  FSETP.NEU.AND P0, PT, R33.reuse, RZ, PT ;  /* 0x000000ff2100720b */ /* 0x040fe40003f0d000 */
[----:B------:R-:W-:-:S04]  /*14f0*/  LOP3.LUT R8, R33, 0x80000000, R29, 0x48, !PT ;  /* 0x8000000021087812 */ /* 0x000fc800078e481d */
[----:B------:R-:W-:-:S07]  /*1500*/  LOP3.LUT R29, R8, R13, RZ, 0xfc, !PT ;  /* 0x0000000d081d7212 */ /* 0x000fce00078efcff */
[----:B------:R-:W-:Y:S05]  /*1510*/  @!P0 BRA `(.L_x_13) ;  /* 0x0000000000908947 */ /* 0x000fea0003800000 */
[----:B------:R-:W-:Y:S01]  /*1520*/  IMAD.MOV R13, RZ, RZ, -R0 ;  /* 0x000000ffff0d7224 */ /* 0x000fe200078e0a00 */
[----:B------:R-:W-:Y:S02]  /*1530*/  MOV R12, RZ ;  /* 0x000000ff000c7202 */ /* 0x000fe40000000f00 */
[----:B------:R-:W-:-:S04]  /*1540*/  IADD3 R0, PT, PT, -R0, -0x43300000, RZ ;  /* 0xbcd0000000007810 */ /* 0x000fc80007ffe1ff */
[----:B------:R-:W-:Y:S02]  /*1550*/  DFMA R12, R30, -R12, R36 ;  /* 0x8000000c1e0c722b */ /* 0x000fe40000000024 */
[----:B------:R-:W-:-:S08]  /*1560*/  DMUL.RP R36, R36, R28 ;  /* 0x0000001c24247228 */ /* 0x000fd00000008000 */
[----:B------:R-:W-:Y:S02]  /*1570*/  FSETP.NEU.AND P0, PT, |R13|, R0, PT ;  /* 0x000000000d00720b */ /* 0x000fe40003f0d200 */
[----:B------:R-:W-:Y:S02]  /*1580*/  LOP3.LUT R8, R37, R8, RZ, 0x3c, !PT ;  /* 0x0000000825087212 */ /* 0x000fe400078e3cff */
[----:B------:R-:W-:Y:S02]  /*1590*/  FSEL R0, R36, R30, !P0 ;  /* 0x0000001e24007208 */ /* 0x000fe40004000000 */
[----:B------:R-:W-:-:S03]  /*15a0*/  FSEL R8, R8, R31, !P0 ;  /* 0x0000001f08087208 */ /* 0x000fc60004000000 */
[----:B------:R-:W-:Y:S02]  /*15b0*/  IMAD.MOV.U32 R30, RZ, RZ, R0 ;  /* 0x000000ffff1e7224 */ /* 0x000fe400078e0000 */
[----:B------:R-:W-:Y:S01]  /*15c0*/  IMAD.MOV.U32 R31, RZ, RZ, R8 ;  /* 0x000000ffff1f7224 */ /* 0x000fe200078e0008 */
[----:B------:R-:W-:Y:S06]  /*15d0*/  BRA `(.L_x_13) ;  /* 0x0000000000607947 */ /* 0x000fec0003800000 */
.L_x_12:
[----:B------:R-:W-:-:S14]  /*15e0*/  DSETP.NAN.AND P0, PT, R34, R34, PT ;  /* 0x000000222200722a */ /* 0x000fdc0003f08000 */
[----:B------:R-:W-:Y:S05]  /*15f0*/  @P0 BRA `(.L_x_14) ;  /* 0x00000000004c0947 */ /* 0x000fea0003800000 */
[----:B------:R-:W-:-:S14]  /*1600*/  DSETP.NAN.AND P0, PT, R28, R28, PT ;  /* 0x0000001c1c00722a */ /* 0x000fdc0003f08000 */
[----:B------:R-:W-:Y:S05]  /*1610*/  @P0 BRA `(.L_x_15) ;  /* 0x0000000000340947 */ /* 0x000fea0003800000 */
[----:B------:R-:W-:Y:S01]  /*1620*/  ISETP.NE.AND P0, PT, R13, R12, PT ;  /* 0x0000000c0d00720c */ /* 0x000fe20003f05270 */
[----:B------:R-:W-:Y:S01]  /*1630*/  IMAD.MOV.U32 R31, RZ, RZ, -0x80000 ;  /* 0xfff80000ff1f7424 */ /* 0x000fe200078e00ff */
[----:B------:R-:W-:-:S11]  /*1640*/  MOV R30, 0x0 ;  /* 0x00000000001e7802 */ /* 0x000fd60000000f00 */
[----:B------:R-:W-:Y:S05]  /*1650*/  @!P0 BRA `(.L_x_13) ;  /* 0x0000000000408947 */ /* 0x000fea0003800000 */
[----:B------:R-:W-:Y:S02]  /*1660*/  ISETP.NE.AND P0, PT, R13, 0x7ff00000, PT ;  /* 0x7ff000000d00780c */ /* 0x000fe40003f05270 */
[----:B------:R-:W-:Y:S02]  /*1670*/  LOP3.LUT R28, R35, 0x80000000, R29, 0x48, !PT ;  /* 0x80000000231c7812 */ /* 0x000fe400078e481d */
[----:B------:R-:W-:-:S13]  /*1680*/  ISETP.EQ.OR P0, PT, R12, RZ, !P0 ;  /* 0x000000ff0c00720c */ /* 0x000fda0004702670 */
[----:B------:R-:W-:Y:S01]  /*1690*/  @P0 LOP3.LUT R0, R28, 0x7ff00000, RZ, 0xfc, !PT ;  /* 0x7ff000001c000812 */ /* 0x000fe200078efcff */
[----:B------:R-:W-:Y:S01]  /*16a0*/  @!P0 IMAD.MOV.U32 R30, RZ, RZ, RZ ;  /* 0x000000ffff1e8224 */ /* 0x000fe200078e00ff */
[----:B------:R-:W-:Y:S01]  /*16b0*/  @!P0 MOV R31, R28 ;  /* 0x0000001c001f8202 */ /* 0x000fe20000000f00 */
[----:B------:R-:W-:Y:S02]  /*16c0*/  @P0 IMAD.MOV.U32 R30, RZ, RZ, RZ ;  /* 0x000000ffff1e0224 */ /* 0x000fe400078e00ff */
[----:B------:R-:W-:Y:S01]  /*16d0*/  @P0 IMAD.MOV.U32 R31, RZ, RZ, R0 ;  /* 0x000000ffff1f0224 */ /* 0x000fe200078e0000 */
[----:B------:R-:W-:Y:S06]  /*16e0*/  BRA `(.L_x_13) ;  /* 0x00000000001c7947 */ /* 0x000fec0003800000 */
.L_x_15:
[----:B------:R-:W-:Y:S02]  /*16f0*/  LOP3.LUT R0, R29, 0x80000, RZ, 0xfc, !PT ;  /* 0x000800001d007812 */ /* 0x000fe400078efcff */
[----:B------:R-:W-:-:S03]  /*1700*/  MOV R30, R28 ;  /* 0x0000001c001e7202 */ /* 0x000fc60000000f00 */
[----:B------:R-:W-:Y:S01]  /*1710*/  IMAD.MOV.U32 R31, RZ, RZ, R0 ;  /* 0x000000ffff1f7224 */ /* 0x000fe200078e0000 */
[----:B------:R-:W-:Y:S06]  /*1720*/  BRA `(.L_x_13) ;  /* 0x00000000000c7947 */ /* 0x000fec0003800000 */
.L_x_14:
[----:B------:R-:W-:Y:S01]  /*1730*/  LOP3.LUT R0, R35, 0x80000, RZ, 0xfc, !PT ;  /* 0x0008000023007812 */ /* 0x000fe200078efcff */
[----:B------:R-:W-:-:S03]  /*1740*/  IMAD.MOV.U32 R30, RZ, RZ, R34 ;  /* 0x000000ffff1e7224 */ /* 0x000fc600078e0022 */
[----:B------:R-:W-:-:S07]  /*1750*/  MOV R31, R0 ;  /* 0x00000000001f7202 */ /* 0x000fce0000000f00 */
.L_x_13:
[----:B------:R-:W-:Y:S05]  /*1760*/  BSYNC.RECONVERGENT B1 ;  /* 0x0000000000017941 */ /* 0x000fea0003800200 */
.L_x_11:
[----:B------:R-:W-:Y:S01]  /*1770*/  MOV R12, R11 ;  /* 0x0000000b000c7202 */ /* 0x000fe20000000f00 */
[----:B------:R-:W-:Y:S02]  /*1780*/  IMAD.MOV.U32 R13, RZ, RZ, 0x0 ;  /* 0x00000000ff0d7424 */ /* 0x000fe400078e00ff */
[----:B------:R-:W-:Y:S02]  /*1790*/  IMAD.MOV.U32 R8, RZ, RZ, R30 ;  /* 0x000000ffff087224 */ /* 0x000fe400078e001e */
[----:B------:R-:W-:Y:S01]  /*17a0*/  IMAD.MOV.U32 R0, RZ, RZ, R31 ;  /* 0x000000ffff007224 */ /* 0x000fe200078e001f */
[----:B------:R-:W-:Y:S06]  /*17b0*/  RET.REL.NODEC R12 `(_Z6get_uvPdS_PKdS1_S1_diidddd) ;  /* 0xffffffe80c107950 */ /* 0x000fec0003c3ffff */
.L_x_16:
[----:B------:R-:W-:-:S00]  /*17c0*/  BRA `(.L_x_16) ;  /* 0xfffffffc00fc7947 */ /* 0x000fc0000383ffff */
[----:B------:R-:W-:-:S00]  /*17d0*/  NOP ;  /* 0x0000000000007918 */ /* 0x000fc00000000000 */
        /* <DEDUP_REMOVED lines=10> */
.L_x_43:


//--------------------- .text._Z6iter_pPdPKdS1_iidd --------------------------
	.section	.text._Z6iter_pPdPKdS1_iidd,"ax",@progbits
	.align	128
        .global         _Z6iter_pPdPKdS1_iidd
        .type           _Z6iter_pPdPKdS1_iidd,@function
        .size           _Z6iter_pPdPKdS1_iidd,(.L_x_44 - _Z6iter_pPdPKdS1_iidd)
        .other          _Z6iter_pPdPKdS1_iidd,@"STO_CUDA_ENTRY STV_DEFAULT"
_Z6iter_pPdPKdS1_iidd:
.text._Z6iter_pPdPKdS1_iidd:
[----:B------:R-:W-:Y:S01]  /*0000*/  LDC R1, c[0x0][0x37c] ;  /* 0x0000df00ff017b82 */ /* 0x000fe20000000800 */
[----:B------:R-:W0:Y:S01]  /*0010*/  S2R R4, SR_CTAID.X ;  /* 0x0000000000047919 */ /* 0x000e220000002500 */
[----:B------:R-:W1:Y:S06]  /*0020*/  LDCU UR4, c[0x0][0x364] ;  /* 0x00006c80ff0477ac */ /* 0x000e6c0008000800 */
[----:B------:R-:W2:Y:S01]  /*0030*/  LDC.64 R2, c[0x0][0x398] ;  /* 0x0000e600ff027b82 */ /* 0x000ea20000000a00 */
[----:B------:R-:W0:Y:S01]  /*0040*/  S2R R7, SR_TID.X ;  /* 0x0000000000077919 */ /* 0x000e220000002100 */
[----:B------:R-:W0:Y:S01]  /*0050*/  LDCU UR5, c[0x0][0x360] ;  /* 0x00006c00ff0577ac */ /* 0x000e220008000800 */
[----:B------:R-:W1:Y:S01]  /*0060*/  S2R R5, SR_CTAID.Y ;  /* 0x0000000000057919 */ /* 0x000e620000002600 */
[----:B------:R-:W1:Y:S01]  /*0070*/  S2R R0, SR_TID.Y ;  /* 0x0000000000007919 */ /* 0x000e620000002200 */
[----:B0-----:R-:W-:-:S05]  /*0080*/  IMAD R4, R4, UR5, R7 ;  /* 0x0000000504047c24 */ /* 0x001fca000f8e0207 */
[----:B------:R-:W-:Y:S01]  /*0090*/  ISETP.NE.AND P0, PT, R4, RZ, PT ;  /* 0x000000ff0400720c */ /* 0x000fe20003f05270 */
[----:B-1----:R-:W-:Y:S02]  /*00a0*/  IMAD R5, R5, UR4, R0 ;  /* 0x0000000405057c24 */ /* 0x002fe4000f8e0200 */
[----:B--2---:R-:W-:Y:S02]  /*00b0*/  VIADD R0, R3, 0xffffffff ;  /* 0xffffffff03007836 */ /* 0x004fe40000000000 */
[----:B------:R-:W-:Y:S01]  /*00c0*/  VIADD R3, R2, 0xffffffff ;  /* 0xffffffff02037836 */ /* 0x000fe20000000000 */
[----:B------:R-:W-:-:S04]  /*00d0*/  ISETP.EQ.OR P0, PT, R5, RZ, !P0 ;  /* 0x000000ff0500720c */ /* 0x000fc80004702670 */
[----:B------:R-:W-:-:S04]  /*00e0*/  ISETP.GE.OR P0, PT, R5, R0, P0 ;  /* 0x000000000500720c */ /* 0x000fc80000706670 */
[----:B------:R-:W-:-:S13]  /*00f0*/  ISETP.GE.OR P0, PT, R4, R3, P0 ;  /* 0x000000030400720c */ /* 0x000fda0000706670 */
[----:B------:R-:W-:Y:S05]  /*0100*/  @P0 EXIT ;  /* 0x000000000000094d */ /* 0x000fea0003800000 */
[----:B------:R-:W0:Y:S01]  /*0110*/  LDC.64 R18, c[0x0][0x388] ;  /* 0x0000e200ff127b82 */ /* 0x000e220000000a00 */
[--C-:B------:R-:W-:Y:S01]  /*0120*/  IMAD.MOV R6, RZ, RZ, -R2.reuse ;  /* 0x000000ffff067224 */ /* 0x100fe200078e0a02 */
[----:B------:R-:W1:Y:S01]  /*0130*/  LDCU.64 UR4, c[0x0][0x358] ;  /* 0x00006b00ff0477ac */ /* 0x000e620008000a00 */
[CC--:B------:R-:W-:Y:S02]  /*0140*/  IMAD R3, R5.reuse, R2.reuse, R2 ;  /* 0x0000000205037224 */ /* 0x0c0fe400078e0202 */
[----:B------:R-:W-:Y:S02]  /*0150*/  IMAD R0, R5, R2, R4 ;  /* 0x0000000205007224 */ /* 0x000fe400078e0204 */
[----:B------:R-:W-:Y:S01]  /*0160*/  IMAD R3, R6, 0x2, R3 ;  /* 0x0000000206037824 */ /* 0x000fe200078e0203 */
[----:B------:R-:W2:Y:S03]  /*0170*/  LDC.64 R8, c[0x0][0x3a0] ;  /* 0x0000e800ff087b82 */ /* 0x000ea60000000a00 */
[----:B------:R-:W-:-:S05]  /*0180*/  IMAD.IADD R3, R4, 0x1, R3 ;  /* 0x0000000104037824 */ /* 0x000fca00078e0203 */
[----:B------:R-:W3:Y:S01]  /*0190*/  LDC.64 R6, c[0x0][0x390] ;  /* 0x0000e400ff067b82 */ /* 0x000ee20000000a00 */
[----:B0-----:R-:W-:-:S04]  /*01a0*/  IMAD.WIDE R20, R0, 0x8, R18 ;  /* 0x0000000800147825 */ /* 0x001fc800078e0212 */
[----:B------:R-:W-:Y:S01]  /*01b0*/  IMAD.WIDE R18, R3, 0x8, R18 ;  /* 0x0000000803127825 */ /* 0x000fe200078e0212 */
[----:B-1----:R-:W4:Y:S03]  /*01c0*/  LDG.E.64 R10, desc[UR4][R20.64+0x8] ;  /* 0x00000804140a7981 */ /* 0x002f26000c1e1b00 */
[----:B------:R-:W-:Y:S01]  /*01d0*/  IMAD.WIDE R12, R2, 0x8, R20 ;  /* 0x00000008020c7825 */ /* 0x000fe200078e0214 */
[----:B------:R0:W4:Y:S01]  /*01e0*/  LDG.E.64 R16, desc[UR4][R20.64+-0x8] ;  /* 0xfffff80414107981 */ /* 0x000122000c1e1b00 */
[----:B------:R-:W1:Y:S03]  /*01f0*/  LDC.64 R2, c[0x0][0x3a8] ;  /* 0x0000ea00ff027b82 */ /* 0x000e660000000a00 */
[----:B------:R-:W5:Y:S04]  /*0200*/  LDG.E.64 R18, desc[UR4][R18.64] ;  /* 0x0000000412127981 */ /* 0x000f68000c1e1b00 */
[----:B------:R-:W5:Y:S01]  /*0210*/  LDG.E.64 R12, desc[UR4][R12.64] ;  /* 0x000000040c0c7981 */ /* 0x000f62000c1e1b00 */
[----:B---3--:R-:W-:-:S06]  /*0220*/  IMAD.WIDE R6, R0, 0x8, R6 ;  /* 0x0000000800067825 */ /* 0x008fcc00078e0206 */
[----:B------:R-:W3:Y:S01]  /*0230*/  LDG.E.64 R6, desc[UR4][R6.64] ;  /* 0x0000000406067981 */ /* 0x000ee2000c1e1b00 */
[----:B--2---:R-:W-:Y:S02]  /*0240*/  DMUL R8, R8, R8 ;  /* 0x0000000808087228 */ /* 0x004fe40000000000 */
[----:B-1----:R-:W-:-:S08]  /*0250*/  DMUL R2, R2, R2 ;  /* 0x0000000202027228 */ /* 0x002fd00000000000 */
[----:B------:R-:W-:-:S08]  /*0260*/  DADD R4, R2, R8 ;  /* 0x0000000002047229 */ /* 0x000fd00000000008 */
[----:B------:R-:W-:-:S06]  /*0270*/  DADD R4, R4, R4 ;  /* 0x0000000004047229 */ /* 0x000fcc0000000004 */
[----:B------:R-:W0:Y:S01]  /*0280*/  MUFU.RCP64H R15, R5 ;  /* 0x00000005000f7308 */ /* 0x000e220000001800 */
[----:B------:R-:W-:-:S06]  /*0290*/  IMAD.MOV.U32 R14, RZ, RZ, 0x1 ;  /* 0x00000001ff0e7424 */ /* 0x000fcc00078e00ff */
[----:B0-----:R-:W-:-:S08]  /*02a0*/  DFMA R20, -R4, R14, 1 ;  /* 0x3ff000000414742b */ /* 0x001fd0000000010e */
[----:B------:R-:W-:-:S08]  /*02b0*/  DFMA R20, R20, R20, R20 ;  /* 0x000000141414722b */ /* 0x000fd00000000014 */
[----:B------:R-:W-:Y:S01]  /*02c0*/  DFMA R20, R14, R20, R14 ;  /* 0x000000140e14722b */ /* 0x000fe2000000000e */
[----:B------:R-:W-:Y:S01]  /*02d0*/  BSSY.RECONVERGENT B0, `(.L_x_17) ;  /* 0x0000012000007945 */ /* 0x000fe20003800200 */
[----:B----4-:R-:W-:Y:S02]  /*02e0*/  DADD R10, R10, R16 ;  /* 0x000000000a0a7229 */ /* 0x010fe40000000010 */
[----:B-----5:R-:W-:-:S08]  /*02f0*/  DADD R12, R12, R18 ;  /* 0x000000000c0c7229 */ /* 0x020fd00000000012 */
[C---:B------:R-:W-:Y:S02]  /*0300*/  DMUL R12, R8.reuse, R12 ;  /* 0x0000000c080c7228 */ /* 0x040fe40000000000 */
[----:B---3--:R-:W-:-:S06]  /*0310*/  DMUL R8, R8, R6 ;  /* 0x0000000608087228 */ /* 0x008fcc0000000000 */
[----:B------:R-:W-:Y:S02]  /*0320*/  DFMA R6, R2, R10, R12 ;  /* 0x0000000a0206722b */ /* 0x000fe4000000000c */
[----:B------:R-:W-:-:S06]  /*0330*/  DFMA R10, -R4, R20, 1 ;  /* 0x3ff00000040a742b */ /* 0x000fcc0000000114 */
[----:B------:R-:W-:Y:S02]  /*0340*/  DFMA R6, -R2, R8, R6 ;  /* 0x000000080206722b */ /* 0x000fe40000000106 */
[----:B------:R-:W-:-:S08]  /*0350*/  DFMA R10, R20, R10, R20 ;  /* 0x0000000a140a722b */ /* 0x000fd00000000014 */
[----:B------:R-:W-:-:S08]  /*0360*/  DMUL R2, R6, R10 ;  /* 0x0000000a06027228 */ /* 0x000fd00000000000 */
[----:B------:R-:W-:-:S08]  /*0370*/  DFMA R8, -R4, R2, R6 ;  /* 0x000000020408722b */ /* 0x000fd00000000106 */
[----:B------:R-:W-:Y:S01]  /*0380*/  DFMA R2, R10, R8, R2 ;  /* 0x000000080a02722b */ /* 0x000fe20000000002 */
[----:B------:R-:W-:-:S09]  /*0390*/  FSETP.GEU.AND P1, PT, |R7|, 6.5827683646048100446e-37, PT ;  /* 0x036000000700780b */ /* 0x000fd20003f2e200 */
[----:B------:R-:W-:-:S05]  /*03a0*/  FFMA R8, RZ, R5, R3 ;  /* 0x00000005ff087223 */ /* 0x000fca0000000003 */
[----:B------:R-:W-:-:S13]  /*03b0*/  FSETP.GT.AND P0, PT, |R8|, 1.469367938527859385e-39, PT ;  /* 0x001000000800780b */ /* 0x000fda0003f04200 */
[----:B------:R-:W-:Y:S05]  /*03c0*/  @P0 BRA P1, `(.L_x_18) ;  /* 0x0000000000080947 */ /* 0x000fea0000800000 */
[----:B------:R-:W-:-:S07]  /*03d0*/  MOV R10, 0x3f0 ;  /* 0x000003f0000a7802 */ /* 0x000fce0000000f00 */
[----:B------:R-:W-:Y:S05]  /*03e0*/  CALL.REL.NOINC `($__internal_1_$__cuda_sm20_div_rn_f64_full) ;  /* 0x0000000000147944 */ /* 0x000fea0003c00000 */
.L_x_18:
[----:B------:R-:W-:Y:S05]  /*03f0*/  BSYNC.RECONVERGENT B0 ;  /* 0x0000000000007941 */ /* 0x000fea0003800200 */
.L_x_17:
[----:B------:R-:W0:Y:S02]  /*0400*/  LDC.64 R4, c[0x0][0x380] ;  /* 0x0000e000ff047b82 */ /* 0x000e240000000a00 */
[----:B0-----:R-:W-:-:S05]  /*0410*/  IMAD.WIDE R4, R0, 0x8, R4 ;  /* 0x0000000800047825 */ /* 0x001fca00078e0204 */
[----:B------:R-:W-:Y:S01]  /*0420*/  STG.E.64 desc[UR4][R4.64], R2 ;  /* 0x0000000204007986 */ /* 0x000fe2000c101b04 */
[----:B------:R-:W-:Y:S05]  /*0430*/  EXIT ;  /* 0x000000000000794d */ /* 0x000fea0003800000 */
        .weak           $__internal_1_$__cuda_sm20_div_rn_f64_full
        .type           $__internal_1_$__cuda_sm20_div_rn_f64_full,@function
        .size           $__internal_1_$__cuda_sm20_div_rn_f64_full,(.L_x_44 - $__internal_1_$__cuda_sm20_div_rn_f64_full)
$__internal_1_$__cuda_sm20_div_rn_f64_full:
[C---:B------:R-:W-:Y:S01]  /*0440*/  FSETP.GEU.AND P0, PT, |R5|.reuse, 1.469367938527859385e-39, PT ;  /* 0x001000000500780b */ /* 0x040fe20003f0e200 */
[----:B------:R-:W-:Y:S01]  /*0450*/  IMAD.MOV.U32 R16, RZ, RZ, 0x1 ;  /* 0x00000001ff107424 */ /* 0x000fe200078e00ff */
[----:B------:R-:W-:Y:S01]  /*0460*/  LOP3.LUT R2, R5, 0x800fffff, RZ, 0xc0, !PT ;  /* 0x800fffff05027812 */ /* 0x000fe200078ec0ff */
[----:B------:R-:W-:Y:S01]  /*0470*/  BSSY.RECONVERGENT B1, `(.L_x_19) ;  /* 0x0000055000017945 */ /* 0x000fe20003800200 */
[C---:B------:R-:W-:Y:S02]  /*0480*/  FSETP.GEU.AND P2, PT, |R7|.reuse, 1.469367938527859385e-39, PT ;  /* 0x001000000700780b */ /* 0x040fe40003f4e200 */
[----:B------:R-:W-:Y:S01]  /*0490*/  LOP3.LUT R3, R2, 0x3ff00000, RZ, 0xfc, !PT ;  /* 0x3ff0000002037812 */ /* 0x000fe200078efcff */
[----:B------:R-:W-:Y:S01]  /*04a0*/  IMAD.MOV.U32 R2, RZ, RZ, R4 ;  /* 0x000000ffff027224 */ /* 0x000fe200078e0004 */
[----:B------:R-:W-:Y:S02]  /*04b0*/  LOP3.LUT R11, R7, 0x7ff00000, RZ, 0xc0, !PT ;  /* 0x7ff00000070b7812 */ /* 0x000fe400078ec0ff */
[----:B------:R-:W-:-:S03]  /*04c0*/  LOP3.LUT R14, R5, 0x7ff00000, RZ, 0xc0, !PT ;  /* 0x7ff00000050e7812 */ /* 0x000fc600078ec0ff */
[----:B------:R-:W-:Y:S01]  /*04d0*/  @!P0 DMUL R2, R4, 8.98846567431157953865e+307 ;  /* 0x7fe0000004028828 */ /* 0x000fe20000000000 */
[----:B------:R-:W-:-:S03]  /*04e0*/  ISETP.GE.U32.AND P1, PT, R11, R14, PT ;  /* 0x0000000e0b00720c */ /* 0x000fc60003f26070 */
[----:B------:R-:W-:Y:S01]  /*04f0*/  @!P2 LOP3.LUT R12, R5, 0x7ff00000, RZ, 0xc0, !PT ;  /* 0x7ff00000050ca812 */ /* 0x000fe200078ec0ff */
[----:B------:R-:W-:Y:S01]  /*0500*/  @!P2 IMAD.MOV.U32 R18, RZ, RZ, RZ ;  /* 0x000000ffff12a224 */ /* 0x000fe200078e00ff */
[----:B------:R-:W0:Y:S02]  /*0510*/  MUFU.RCP64H R17, R3 ;  /* 0x0000000300117308 */ /* 0x000e240000001800 */
[----:B------:R-:W-:Y:S01]  /*0520*/  @!P2 ISETP.GE.U32.AND P3, PT, R11, R12, PT ;  /* 0x0000000c0b00a20c */ /* 0x000fe20003f66070 */
[----:B------:R-:W-:-:S05]  /*0530*/  IMAD.MOV.U32 R12, RZ, RZ, 0x1ca00000 ;  /* 0x1ca00000ff0c7424 */ /* 0x000fca00078e00ff */
[----:B------:R-:W-:-:S04]  /*0540*/  @!P2 SEL R13, R12, 0x63400000, !P3 ;  /* 0x634000000c0da807 */ /* 0x000fc80005800000 */
[----:B------:R-:W-:-:S04]  /*0550*/  @!P2 LOP3.LUT R13, R13, 0x80000000, R7, 0xf8, !PT ;  /* 0x800000000d0da812 */ /* 0x000fc800078ef807 */
[----:B------:R-:W-:Y:S01]  /*0560*/  @!P2 LOP3.LUT R19, R13, 0x100000, RZ, 0xfc, !PT ;  /* 0x001000000d13a812 */ /* 0x000fe200078efcff */
[----:B0-----:R-:W-:-:S08]  /*0570*/  DFMA R8, R16, -R2, 1 ;  /* 0x3ff000001008742b */ /* 0x001fd00000000802 */
[----:B------:R-:W-:-:S08]  /*0580*/  DFMA R8, R8, R8, R8 ;  /* 0x000000080808722b */ /* 0x000fd00000000008 */
[----:B------:R-:W-:Y:S01]  /*0590*/  DFMA R16, R16, R8, R16 ;  /* 0x000000081010722b */ /* 0x000fe20000000010 */
[----:B------:R-:W-:Y:S01]  /*05a0*/  SEL R9, R12, 0x63400000, !P1 ;  /* 0x634000000c097807 */ /* 0x000fe20004800000 */
[----:B------:R-:W-:-:S03]  /*05b0*/  IMAD.MOV.U32 R8, RZ, RZ, R6 ;  /* 0x000000ffff087224 */ /* 0x000fc600078e0006 */
[----:B------:R-:W-:-:S03]  /*05c0*/  LOP3.LUT R9, R9, 0x800fffff, R7, 0xf8, !PT ;  /* 0x800fffff09097812 */ /* 0x000fc600078ef807 */
[----:B------:R-:W-:-:S03]  /*05d0*/  DFMA R20, R16, -R2, 1 ;  /* 0x3ff000001014742b */ /* 0x000fc60000000802 */
[----:B------:R-:W-:-:S05]  /*05e0*/  @!P2 DFMA R8, R8, 2, -R18 ;  /* 0x400000000808a82b */ /* 0x000fca0000000812 */
[----:B------:R-:W-:Y:S01]  /*05f0*/  DFMA R16, R16, R20, R16 ;  /* 0x000000141010722b */ /* 0x000fe20000000010 */
[----:B------:R-:W-:Y:S02]  /*0600*/  IMAD.MOV.U32 R21, RZ, RZ, R11 ;  /* 0x000000ffff157224 */ /* 0x000fe400078e000b */
[----:B------:R-:W-:Y:S01]  /*0610*/  IMAD.MOV.U32 R20, RZ, RZ, R14 ;  /* 0x000000ffff147224 */ /* 0x000fe200078e000e */
[----:B------:R-:W-:Y:S02]  /*0620*/  @!P0 LOP3.LUT R20, R3, 0x7ff00000, RZ, 0xc0, !PT ;  /* 0x7ff0000003148812 */ /* 0x000fe400078ec0ff */
[----:B------:R-:W-:Y:S02]  /*0630*/  @!P2 LOP3.LUT R21, R9, 0x7ff00000, RZ, 0xc0, !PT ;  /* 0x7ff000000915a812 */ /* 0x000fe400078ec0ff */
[----:B------:R-:W-:Y:S01]  /*0640*/  DMUL R18, R16, R8 ;  /* 0x0000000810127228 */ /* 0x000fe20000000000 */
[----:B------:R-:W-:Y:S02]  /*0650*/  VIADD R22, R20, 0xffffffff ;  /* 0xffffffff14167836 */ /* 0x000fe40000000000 */
[----:B------:R-:W-:-:S05]  /*0660*/  VIADD R13, R21, 0xffffffff ;  /* 0xffffffff150d7836 */ /* 0x000fca0000000000 */
[----:B------:R-:W-:Y:S01]  /*0670*/  DFMA R14, R18, -R2, R8 ;  /* 0x80000002120e722b */ /* 0x000fe20000000008 */
[----:B------:R-:W-:-:S04]  /*0680*/  ISETP.GT.U32.AND P0, PT, R13, 0x7feffffe, PT ;  /* 0x7feffffe0d00780c */ /* 0x000fc80003f04070 */
[----:B------:R-:W-:-:S03]  /*0690*/  ISETP.GT.U32.OR P0, PT, R22, 0x7feffffe, P0 ;  /* 0x7feffffe1600780c */ /* 0x000fc60000704470 */
[----:B------:R-:W-:-:S10]  /*06a0*/  DFMA R14, R16, R14, R18 ;  /* 0x0000000e100e722b */ /* 0x000fd40000000012 */
[----:B------:R-:W-:Y:S05]  /*06b0*/  @P0 BRA `(.L_x_20) ;  /* 0x00000000006c0947 */ /* 0x000fea0003800000 */
[----:B------:R-:W-:-:S04]  /*06c0*/  LOP3.LUT R16, R5, 0x7ff00000, RZ, 0xc0, !PT ;  /* 0x7ff0000005107812 */ /* 0x000fc800078ec0ff */
[CC--:B------:R-:W-:Y:S02]  /*06d0*/  VIADDMNMX R6, R11.reuse, -R16.reuse, 0xb9600000, !PT ;  /* 0xb96000000b067446 */ /* 0x0c0fe40007800910 */
[----:B------:R-:W-:Y:S02]  /*06e0*/  ISETP.GE.U32.AND P0, PT, R11, R16, PT ;  /* 0x000000100b00720c */ /* 0x000fe40003f06070 */
[----:B------:R-:W-:Y:S02]  /*06f0*/  VIMNMX R6, PT, PT, R6, 0x46a00000, PT ;  /* 0x46a0000006067848 */ /* 0x000fe40003fe0100 */
[----:B------:R-:W-:-:S05]  /*0700*/  SEL R11, R12, 0x63400000, !P0 ;  /* 0x634000000c0b7807 */ /* 0x000fca0004000000 */
[----:B------:R-:W-:Y:S02]  /*0710*/  IMAD.IADD R11, R6, 0x1, -R11 ;  /* 0x00000001060b7824 */ /* 0x000fe400078e0a0b */
[----:B------:R-:W-:Y:S02]  /*0720*/  IMAD.MOV.U32 R6, RZ, RZ, RZ ;  /* 0x000000ffff067224 */ /* 0x000fe400078e00ff */
[----:B------:R-:W-:-:S06]  /*0730*/  VIADD R7, R11, 0x7fe00000 ;  /* 0x7fe000000b077836 */ /* 0x000fcc0000000000 */
        /* <DEDUP_REMOVED lines=10> */
[----:B------:R-:W-:Y:S01]  /*07e0*/  DMUL.RP R6, R14, R6 ;  /* 0x000000060e067228 */ /* 0x000fe20000008000 */
[----:B------:R-:W-:Y:S01]  /*07f0*/  IMAD.MOV.U32 R2, RZ, RZ, RZ ;  /* 0x000000ffff027224 */ /* 0x000fe200078e00ff */
[----:B------:R-:W-:-:S05]  /*0800*/  IADD3 R11, PT, PT, -R11, -0x43300000, RZ ;  /* 0xbcd000000b0b7810 */ /* 0x000fca0007ffe1ff */
[----:B------:R-:W-:-:S03]  /*0810*/  DFMA R2, R12, -R2, R14 ;  /* 0x800000020c02722b */ /* 0x000fc6000000000e */
[----:B------:R-:W-:-:S07]  /*0820*/  LOP3.LUT R5, R7, R5, RZ, 0x3c, !PT ;  /* 0x0000000507057212 */ /* 0x000fce00078e3cff */
[----:B------:R-:W-:-:S04]  /*0830*/  FSETP.NEU.AND P0, PT, |R3|, R11, PT ;  /* 0x0000000b0300720b */ /* 0x000fc80003f0d200 */
[----:B------:R-:W-:Y:S02]  /*0840*/  FSEL R12, R6, R12, !P0 ;  /* 0x0000000c060c7208 */ /* 0x000fe40004000000 */
[----:B------:R-:W-:Y:S01]  /*0850*/  FSEL R13, R5, R13, !P0 ;  /* 0x0000000d050d7208 */ /* 0x000fe20004000000 */
[----:B------:R-:W-:Y:S06]  /*0860*/  BRA `(.L_x_21) ;  /* 0x0000000000547947 */ /* 0x000fec0003800000 */
.L_x_20:
[----:B------:R-:W-:-:S14]  /*0870*/  DSETP.NAN.AND P0, PT, R6, R6, PT ;  /* 0x000000060600722a */ /* 0x000fdc0003f08000 */
[----:B------:R-:W-:Y:S05]  /*0880*/  @P0 BRA `(.L_x_22) ;  /* 0x0000000000440947 */ /* 0x000fea0003800000 */
[----:B------:R-:W-:-:S14]  /*0890*/  DSETP.NAN.AND P0, PT, R4, R4, PT ;  /* 0x000000040400722a */ /* 0x000fdc0003f08000 */
[----:B------:R-:W-:Y:S05]  /*08a0*/  @P0 BRA `(.L_x_23) ;  /* 0x0000000000300947 */ /* 0x000fea0003800000 */
[----:B------:R-:W-:Y:S01]  /*08b0*/  ISETP.NE.AND P0, PT, R21, R20, PT ;  /* 0x000000141500720c */ /* 0x000fe20003f05270 */
[----:B------:R-:W-:Y:S02]  /*08c0*/  IMAD.MOV.U32 R12, RZ, RZ, 0x0 ;  /* 0x00000000ff0c7424 */ /* 0x000fe400078e00ff */
[----:B------:R-:W-:-:S10]  /*08d0*/  IMAD.MOV.U32 R13, RZ, RZ, -0x80000 ;  /* 0xfff80000ff0d7424 */ /* 0x000fd400078e00ff */
[----:B------:R-:W-:Y:S05]  /*08e0*/  @!P0 BRA `(.L_x_21) ;  /* 0x0000000000348947 */ /* 0x000fea0003800000 */
[----:B------:R-:W-:Y:S02]  /*08f0*/  ISETP.NE.AND P0, PT, R21, 0x7ff00000, PT ;  /* 0x7ff000001500780c */ /* 0x000fe40003f05270 */
[----:B------:R-:W-:Y:S02]  /*0900*/  LOP3.LUT R13, R7, 0x80000000, R5, 0x48, !PT ;  /* 0x80000000070d7812 */ /* 0x000fe400078e4805 */
[----:B------:R-:W-:-:S13]  /*0910*/  ISETP.EQ.OR P0, PT, R20, RZ, !P0 ;  /* 0x000000ff1400720c */ /* 0x000fda0004702670 */
[----:B------:R-:W-:Y:S01]  /*0920*/  @P0 LOP3.LUT R2, R13, 0x7ff00000, RZ, 0xfc, !PT ;  /* 0x7ff000000d020812 */ /* 0x000fe200078efcff */
[----:B------:R-:W-:Y:S02]  /*0930*/  @!P0 IMAD.MOV.U32 R12, RZ, RZ, RZ ;  /* 0x000000ffff0c8224 */ /* 0x000fe400078e00ff */
[----:B------:R-:W-:Y:S02]  /*0940*/  @P0 IMAD.MOV.U32 R12, RZ, RZ, RZ ;  /* 0x000000ffff0c0224 */ /* 0x000fe400078e00ff */
[----:B------:R-:W-:Y:S01]  /*0950*/  @P0 IMAD.MOV.U32 R13, RZ, RZ, R2 ;  /* 0x000000ffff0d0224 */ /* 0x000fe200078e0002 */
[----:B------:R-:W-:Y:S06]  /*0960*/  BRA `(.L_x_21) ;  /* 0x0000000000147947 */ /* 0x000fec0003800000 */
.L_x_23:
[----:B------:R-:W-:Y:S01]  /*0970*/  LOP3.LUT R13, R5, 0x80000, RZ, 0xfc, !PT ;  /* 0x00080000050d7812 */ /* 0x000fe200078efcff */
[----:B------:R-:W-:Y:S01]  /*0980*/  IMAD.MOV.U32 R12, RZ, RZ, R4 ;  /* 0x000000ffff0c7224 */ /* 0x000fe200078e0004 */
[----:B------:R-:W-:Y:S06]  /*0990*/  BRA `(.L_x_21) ;  /* 0x0000000000087947 */ /* 0x000fec0003800000 */
.L_x_22:
[----:B------:R-:W-:Y:S01]  /*09a0*/  LOP3.LUT R13, R7, 0x80000, RZ, 0xfc, !PT ;  /* 0x00080000070d7812 */ /* 0x000fe200078efcff */
[----:B------:R-:W-:-:S07]  /*09b0*/  IMAD.MOV.U32 R12, RZ, RZ, R6 ;  /* 0x000000ffff0c7224 */ /* 0x000fce00078e0006 */
.L_x_21:
[----:B------:R-:W-:Y:S05]  /*09c0*/  BSYNC.RECONVERGENT B1 ;  /* 0x0000000000017941 */ /* 0x000fea0003800200 */
.L_x_19:
[----:B------:R-:W-:Y:S02]  /*09d0*/  IMAD.MOV.U32 R11, RZ, RZ, 0x0 ;  /* 0x00000000ff0b7424 */ /* 0x000fe400078e00ff */
[----:B------:R-:W-:Y:S02]  /*09e0*/  IMAD.MOV.U32 R2, RZ, RZ, R12 ;  /* 0x000000ffff027224 */ /* 0x000fe400078e000c */
[----:B------:R-:W-:Y:S01]  /*09f0*/  IMAD.MOV.U32 R3, RZ, RZ, R13 ;  /* 0x000000ffff037224 */ /* 0x000fe200078e000d */
[----:B------:R-:W-:Y:S06]  /*0a00*/  RET.REL.NODEC R10 `(_Z6iter_pPdPKdS1_iidd) ;  /* 0xfffffff40a7c7950 */ /* 0x000fec0003c3ffff */
.L_x_24:
        /* <DEDUP_REMOVED lines=15> */
.L_x_44:


//--------------------- .text._Z5get_bPdPKdS1_iidddd --------------------------
	.section	.text._Z5get_bPdPKdS1_iidddd,"ax",@progbits
	.align	128
        .global         _Z5get_bPdPKdS1_iidddd
        .type           _Z5get_bPdPKdS1_iidddd,@function
        .size           _Z5get_bPdPKdS1_iidddd,(.L_x_46 - _Z5get_bPdPKdS1_iidddd)
        .other          _Z5get_bPdPKdS1_iidddd,@"STO_CUDA_ENTRY STV_DEFAULT"
_Z5get_bPdPKdS1_iidddd:
.text._Z5get_bPdPKdS1_iidddd:
        /* <DEDUP_REMOVED lines=17> */
[----:B------:R-:W0:Y:S01]  /*0110*/  LDC R0, c[0x0][0x3b4] ;  /* 0x0000ed00ff007b82 */ /* 0x000e220000000800 */
[----:B------:R-:W1:Y:S07]  /*0120*/  LDCU.64 UR4, c[0x0][0x358] ;  /* 0x00006b00ff0477ac */ /* 0x000e6e0008000a00 */
[----:B------:R-:W2:Y:S01]  /*0130*/  LDC.64 R12, c[0x0][0x3b0] ;  /* 0x0000ec00ff0c7b82 */ /* 0x000ea20000000a00 */
[----:B0-----:R-:W2:Y:S01]  /*0140*/  MUFU.RCP64H R3, R0 ;  /* 0x0000000000037308 */ /* 0x001ea20000001800 */
[----:B------:R-:W-:-:S05]  /*0150*/  VIADD R2, R0, 0x300402 ;  /* 0x0030040200027836 */ /* 0x000fca0000000000 */
[----:B------:R-:W-:Y:S01]  /*0160*/  FSETP.GEU.AND P0, PT, |R2|, 5.8789094863358348022e-39, PT ;  /* 0x004004020200780b */ /* 0x000fe20003f0e200 */
[----:B--2---:R-:W-:-:S08]  /*0170*/  DFMA R6, R2, -R12, 1 ;  /* 0x3ff000000206742b */ /* 0x004fd0000000080c */
[----:B------:R-:W-:-:S08]  /*0180*/  DFMA R6, R6, R6, R6 ;  /* 0x000000060606722b */ /* 0x000fd00000000006 */
[----:B------:R-:W-:-:S08]  /*0190*/  DFMA R6, R2, R6, R2 ;  /* 0x000000060206722b */ /* 0x000fd00000000002 */
[----:B------:R-:W-:-:S08]  /*01a0*/  DFMA R12, R6, -R12, 1 ;  /* 0x3ff00000060c742b */ /* 0x000fd0000000080c */
[----:B------:R-:W-:Y:S01]  /*01b0*/  DFMA R12, R6, R12, R6 ;  /* 0x0000000c060c722b */ /* 0x000fe20000000006 */
[----:B-1----:R-:W-:Y:S10]  /*01c0*/  @P0 BRA `(.L_x_25) ;  /* 0x0000000000100947 */ /* 0x002ff40003800000 */
[----:B------:R-:W-:-:S05]  /*01d0*/  LOP3.LUT R0, R0, 0x7fffffff, RZ, 0xc0, !PT ;  /* 0x7fffffff00007812 */ /* 0x000fca00078ec0ff */
[----:B------:R-:W-:Y:S01]  /*01e0*/  VIADD R9, R0, 0xfff00000 ;  /* 0xfff0000000097836 */ /* 0x000fe20000000000 */
[----:B------:R-:W-:-:S07]  /*01f0*/  MOV R0, 0x210 ;  /* 0x0000021000007802 */ /* 0x000fce0000000f00 */
[----:B------:R-:W-:Y:S05]  /*0200*/  CALL.REL.NOINC `($__internal_2_$__cuda_sm20_dblrcp_rn_slowpath_v3) ;  /* 0x0000000800207944 */ /* 0x000fea0003c00000 */
.L_x_25:
[----:B------:R-:W0:Y:S01]  /*0210*/  LDC.64 R14, c[0x0][0x388] ;  /* 0x0000e200ff0e7b82 */ /* 0x000e220000000a00 */
[----:B------:R-:W1:Y:S07]  /*0220*/  LDCU UR6, c[0x0][0x398] ;  /* 0x00007300ff0677ac */ /* 0x000e6e0008000800 */
[----:B------:R-:W2:Y:S01]  /*0230*/  LDC.64 R16, c[0x0][0x3a0] ;  /* 0x0000e800ff107b82 */ /* 0x000ea20000000a00 */
[----:B-1----:R-:W-:-:S04]  /*0240*/  IMAD R0, R5, UR6, R8 ;  /* 0x0000000605007c24 */ /* 0x002fc8000f8e0208 */
[----:B0-----:R-:W-:-:S05]  /*0250*/  IMAD.WIDE R14, R0, 0x8, R14 ;  /* 0x00000008000e7825 */ /* 0x001fca00078e020e */
[----:B------:R-:W3:Y:S04]  /*0260*/  LDG.E.64 R2, desc[UR4][R14.64+0x8] ;  /* 0x000008040e027981 */ /* 0x000ee8000c1e1b00 */
[----:B------:R-:W3:Y:S01]  /*0270*/  LDG.E.64 R6, desc[UR4][R14.64+-0x8] ;  /* 0xfffff8040e067981 */ /* 0x000ee2000c1e1b00 */
[----:B--2---:R-:W-:Y:S01]  /*0280*/  DADD R16, R16, R16 ;  /* 0x0000000010107229 */ /* 0x004fe20000000010 */
[----:B------:R-:W-:Y:S01]  /*0290*/  IMAD.MOV.U32 R10, RZ, RZ, 0x1 ;  /* 0x00000001ff0a7424 */ /* 0x000fe200078e00ff */
[----:B------:R-:W-:Y:S04]  /*02a0*/  BSSY.RECONVERGENT B0, `(.L_x_26) ;  /* 0x0000015000007945 */ /* 0x000fe80003800200 */
[----:B------:R-:W0:Y:S02]  /*02b0*/  MUFU.RCP64H R11, R17 ;  /* 0x00000011000b7308 */ /* 0x000e240000001800 */
[----:B0-----:R-:W-:-:S08]  /*02c0*/  DFMA R18, -R16, R10, 1 ;  /* 0x3ff000001012742b */ /* 0x001fd0000000010a */
[----:B------:R-:W-:-:S08]  /*02d0*/  DFMA R18, R18, R18, R18 ;  /* 0x000000121212722b */ /* 0x000fd00000000012 */
[----:B------:R-:W-:-:S08]  /*02e0*/  DFMA R18, R10, R18, R10 ;  /* 0x000000120a12722b */ /* 0x000fd0000000000a */
[----:B------:R-:W-:-:S08]  /*02f0*/  DFMA R10, -R16, R18, 1 ;  /* 0x3ff00000100a742b */ /* 0x000fd00000000112 */
[----:B------:R-:W-:Y:S02]  /*0300*/  DFMA R10, R18, R10, R18 ;  /* 0x0000000a120a722b */ /* 0x000fe40000000012 */
[----:B---3--:R-:W-:-:S08]  /*0310*/  DADD R26, R2, -R6 ;  /* 0x00000000021a7229 */ /* 0x008fd00000000806 */
[----:B------:R-:W-:Y:S02]  /*0320*/  DMUL R2, R26, R10 ;  /* 0x0000000a1a027228 */ /* 0x000fe40000000000 */
[----:B------:R-:W-:-:S06]  /*0330*/  FSETP.GEU.AND P1, PT, |R27|, 6.5827683646048100446e-37, PT ;  /* 0x036000001b00780b */ /* 0x000fcc0003f2e200 */
[----:B------:R-:W-:-:S08]  /*0340*/  DFMA R6, -R16, R2, R26 ;  /* 0x000000021006722b */ /* 0x000fd0000000011a */
[----:B------:R-:W-:-:S10]  /*0350*/  DFMA R2, R10, R6, R2 ;  /* 0x000000060a02722b */ /* 0x000fd40000000002 */
[----:B------:R-:W-:-:S05]  /*0360*/  FFMA R4, RZ, R17, R3 ;  /* 0x00000011ff047223 */ /* 0x000fca0000000003 */
[----:B------:R-:W-:-:S13]  /*0370*/  FSETP.GT.AND P0, PT, |R4|, 1.469367938527859385e-39, PT ;  /* 0x001000000400780b */ /* 0x000fda0003f04200 */
[----:B------:R-:W-:Y:S05]  /*0380*/  @P0 BRA P1, `(.L_x_27) ;  /* 0x0000000000180947 */ /* 0x000fea0000800000 */
[----:B------:R-:W-:Y:S01]  /*0390*/  IMAD.MOV.U32 R24, RZ, RZ, R16 ;  /* 0x000000ffff187224 */ /* 0x000fe200078e0010 */
[----:B------:R-:W-:Y:S01]  /*03a0*/  MOV R6, 0x3d0 ;  /* 0x000003d000067802 */ /* 0x000fe20000000f00 */
[----:B------:R-:W-:-:S07]  /*03b0*/  IMAD.MOV.U32 R25, RZ, RZ, R17 ;  /* 0x000000ffff197224 */ /* 0x000fce00078e0011 */
[----:B------:R-:W-:Y:S05]  /*03c0*/  CALL.REL.NOINC `($__internal_3_$__cuda_sm20_div_rn_f64_full) ;  /* 0x0000000800607944 */ /* 0x000fea0003c00000 */
[----:B------:R-:W-:Y:S02]  /*03d0*/  IMAD.MOV.U32 R2, RZ, RZ, R28 ;  /* 0x000000ffff027224 */ /* 0x000fe400078e001c */
[----:B------:R-:W-:-:S07]  /*03e0*/  IMAD.MOV.U32 R3, RZ, RZ, R29 ;  /* 0x000000ffff037224 */ /* 0x000fce00078e001d */
.L_x_27:
[----:B------:R-:W-:Y:S05]  /*03f0*/  BSYNC.RECONVERGENT B0 ;  /* 0x0000000000007941 */ /* 0x000fea0003800200 */
.L_x_26:
[----:B------:R-:W0:Y:S08]  /*0400*/  LDC R6, c[0x0][0x398] ;  /* 0x0000e600ff067b82 */ /* 0x000e300000000800 */
[----:B------:R-:W1:Y:S08]  /*0410*/  LDC.64 R18, c[0x0][0x390] ;  /* 0x0000e400ff127b82 */ /* 0x000e700000000a00 */
[----:B------:R-:W2:Y:S01]  /*0420*/  LDC.64 R20, c[0x0][0x3a8] ;  /* 0x0000ea00ff147b82 */ /* 0x000ea20000000a00 */
[----:B0-----:R-:W-:-:S02]  /*0430*/  IMAD R5, R5, R6, R6 ;  /* 0x0000000605057224 */ /* 0x001fc400078e0206 */
[----:B------:R-:W-:-:S04]  /*0440*/  IMAD.MOV R4, RZ, RZ, -R6 ;  /* 0x000000ffff047224 */ /* 0x000fc800078e0a06 */
[----:B------:R-:W-:Y:S02]  /*0450*/  IMAD R7, R4, 0x2, R5 ;  /* 0x0000000204077824 */ /* 0x000fe400078e0205 */
[----:B------:R-:W-:Y:S02]  /*0460*/  IMAD.IADD R5, R0, 0x1, R6 ;  /* 0x0000000100057824 */ /* 0x000fe400078e0206 */
[----:B------:R-:W-:Y:S02]  /*0470*/  IMAD.IADD R8, R8, 0x1, R7 ;  /* 0x0000000108087824 */ /* 0x000fe400078e0207 */
[----:B-1----:R-:W-:-:S04]  /*0480*/  IMAD.WIDE R4, R5, 0x8, R18 ;  /* 0x0000000805047825 */ /* 0x002fc800078e0212 */
[----:B------:R-:W-:Y:S02]  /*0490*/  IMAD.WIDE R18, R8, 0x8, R18 ;  /* 0x0000000808127825 */ /* 0x000fe400078e0212 */
[----:B------:R-:W3:Y:S04]  /*04a0*/  LDG.E.64 R4, desc[UR4][R4.64] ;  /* 0x0000000404047981 */ /* 0x000ee8000c1e1b00 */
[----:B------:R-:W3:Y:S01]  /*04b0*/  LDG.E.64 R6, desc[UR4][R18.64] ;  /* 0x0000000412067981 */ /* 0x000ee2000c1e1b00 */
[----:B--2---:R-:W-:Y:S01]  /*04c0*/  DADD R20, R20, R20 ;  /* 0x0000000014147229 */ /* 0x004fe20000000014 */
[----:B------:R-:W-:Y:S01]  /*04d0*/  MOV R10, 0x1 ;  /* 0x00000001000a7802 */ /* 0x000fe20000000f00 */
        /* <DEDUP_REMOVED lines=21> */
.L_x_29:
[----:B------:R-:W-:Y:S05]  /*0630*/  BSYNC.RECONVERGENT B0 ;  /* 0x0000000000007941 */ /* 0x000fea0003800200 */
.L_x_28:
[----:B------:R-:W0:Y:S08]  /*0640*/  LDC R9, c[0x0][0x398] ;  /* 0x0000e600ff097b82 */ /* 0x000e300000000800 */
[----:B------:R-:W1:Y:S01]  /*0650*/  LDC.64 R6, c[0x0][0x388] ;  /* 0x0000e200ff067b82 */ /* 0x000e620000000a00 */
[----:B0-----:R-:W-:-:S06]  /*0660*/  IMAD.WIDE R14, R9, 0x8, R14 ;  /* 0x00000008090e7825 */ /* 0x001fcc00078e020e */
[----:B------:R-:W2:Y:S01]  /*0670*/  LDG.E.64 R14, desc[UR4][R14.64] ;  /* 0x000000040e0e7981 */ /* 0x000ea2000c1e1b00 */
[----:B-1----:R-:W-:-:S06]  /*0680*/  IMAD.WIDE R8, R8, 0x8, R6 ;  /* 0x0000000808087825 */ /* 0x002fcc00078e0206 */
[----:B------:R-:W2:Y:S01]  /*0690*/  LDG.E.64 R8, desc[UR4][R8.64] ;  /* 0x0000000408087981 */ /* 0x000ea2000c1e1b00 */
[----:B------:R-:W0:Y:S01]  /*06a0*/  MUFU.RCP64H R7, R21 ;  /* 0x0000001500077308 */ /* 0x000e220000001800 */
[----:B------:R-:W-:-:S06]  /*06b0*/  IMAD.MOV.U32 R6, RZ, RZ, 0x1 ;  /* 0x00000001ff067424 */ /* 0x000fcc00078e00ff */
[----:B0-----:R-:W-:-:S08]  /*06c0*/  DFMA R10, -R20, R6, 1 ;  /* 0x3ff00000140a742b */ /* 0x001fd00000000106 */
[----:B------:R-:W-:-:S08]  /*06d0*/  DFMA R10, R10, R10, R10 ;  /* 0x0000000a0a0a722b */ /* 0x000fd0000000000a */
[----:B------:R-:W-:-:S08]  /*06e0*/  DFMA R10, R6, R10, R6 ;  /* 0x0000000a060a722b */ /* 0x000fd00000000006 */
[----:B------:R-:W-:-:S08]  /*06f0*/  DFMA R6, -R20, R10, 1 ;  /* 0x3ff000001406742b */ /* 0x000fd0000000010a */
[----:B------:R-:W-:Y:S01]  /*0700*/  DFMA R22, R10, R6, R10 ;  /* 0x000000060a16722b */ /* 0x000fe2000000000a */
[----:B------:R-:W-:Y:S01]  /*0710*/  BSSY.RECONVERGENT B0, `(.L_x_30) ;  /* 0x0000012000007945 */ /* 0x000fe20003800200 */
[----:B--2---:R-:W-:-:S08]  /*0720*/  DADD R26, R14, -R8 ;  /* 0x000000000e1a7229 */ /* 0x004fd00000000808 */
[----:B------:R-:W-:-:S08]  /*0730*/  DMUL R6, R22, R26 ;  /* 0x0000001a16067228 */ /* 0x000fd00000000000 */
[----:B------:R-:W-:-:S08]  /*0740*/  DFMA R10, -R20, R6, R26 ;  /* 0x00000006140a722b */ /* 0x000fd0000000011a */
[----:B------:R-:W-:Y:S01]  /*0750*/  DFMA R6, R22, R10, R6 ;  /* 0x0000000a1606722b */ /* 0x000fe20000000006 */
[----:B------:R-:W-:-:S09]  /*0760*/  FSETP.GEU.AND P1, PT, |R27|, 6.5827683646048100446e-37, PT ;  /* 0x036000001b00780b */ /* 0x000fd20003f2e200 */
[----:B------:R-:W-:Y:S01]  /*0770*/  FFMA R10, RZ, R21, R7 ;  /* 0x00000015ff0a7223 */ /* 0x000fe20000000007 */
[----:B------:R-:W-:-:S04]  /*0780*/  DADD R8, R4, R2 ;  /* 0x0000000004087229 */ /* 0x000fc80000000002 */
[----:B------:R-:W-:Y:S01]  /*0790*/  FSETP.GT.AND P0, PT, |R10|, 1.469367938527859385e-39, PT ;  /* 0x001000000a00780b */ /* 0x000fe20003f04200 */
[----:B------:R-:W-:-:S08]  /*07a0*/  DMUL R2, R2, R2 ;  /* 0x0000000202027228 */ /* 0x000fd00000000000 */
[----:B------:R-:W-:-:S04]  /*07b0*/  DFMA R12, R8, R12, -R2 ;  /* 0x0000000c080c722b */ /* 0x000fc80000000802 */
[----:B------:R-:W-:Y:S07]  /*07c0*/  @P0 BRA P1, `(.L_x_31) ;  /* 0x0000000000180947 */ /* 0x000fee0000800000 */
[----:B------:R-:W-:Y:S01]  /*07d0*/  IMAD.MOV.U32 R24, RZ, RZ, R20 ;  /* 0x000000ffff187224 */ /* 0x000fe200078e0014 */
[----:B------:R-:W-:Y:S01]  /*07e0*/  MOV R6, 0x810 ;  /* 0x0000081000067802 */ /* 0x000fe20000000f00 */
[----:B------:R-:W-:-:S07]  /*07f0*/  IMAD.MOV.U32 R25, RZ, RZ, R21 ;  /* 0x000000ffff197224 */ /* 0x000fce00078e0015 */
[----:B------:R-:W-:Y:S05]  /*0800*/  CALL.REL.NOINC `($__internal_3_$__cuda_sm20_div_rn_f64_full) ;  /* 0x0000000400507944 */ /* 0x000fea0003c00000 */
[----:B------:R-:W-:Y:S02]  /*0810*/  IMAD.MOV.U32 R6, RZ, RZ, R28 ;  /* 0x000000ffff067224 */ /* 0x000fe400078e001c */
[----:B------:R-:W-:-:S07]  /*0820*/  IMAD.MOV.U32 R7, RZ, RZ, R29 ;  /* 0x000000ffff077224 */ /* 0x000fce00078e001d */
.L_x_31:
[----:B------:R-:W-:Y:S05]  /*0830*/  BSYNC.RECONVERGENT B0 ;  /* 0x0000000000007941 */ /* 0x000fea0003800200 */
.L_x_30:
[----:B------:R-:W0:Y:S02]  /*0840*/  LDC R3, c[0x0][0x398] ;  /* 0x0000e600ff037b82 */ /* 0x000e240000000800 */
[----:B0-----:R-:W-:-:S05]  /*0850*/  IMAD.WIDE R18, R3, 0x8, R18 ;  /* 0x0000000803127825 */ /* 0x001fca00078e0212 */
[----:B------:R-:W2:Y:S04]  /*0860*/  LDG.E.64 R2, desc[UR4][R18.64+0x8] ;  /* 0x0000080412027981 */ /* 0x000ea8000c1e1b00 */
[----:B------:R-:W2:Y:S01]  /*0870*/  LDG.E.64 R8, desc[UR4][R18.64+-0x8] ;  /* 0xfffff80412087981 */ /* 0x000ea2000c1e1b00 */
[----:B------:R-:W0:Y:S01]  /*0880*/  MUFU.RCP64H R11, R17 ;  /* 0x00000011000b7308 */ /* 0x000e220000001800 */
[----:B------:R-:W-:Y:S01]  /*0890*/  MOV R10, 0x1 ;  /* 0x00000001000a7802 */ /* 0x000fe20000000f00 */
[----:B------:R-:W-:Y:S05]  /*08a0*/  BSSY.RECONVERGENT B0, `(.L_x_32) ;  /* 0x0000015000007945 */ /* 0x000fea0003800200 */
[----:B0-----:R-:W-:-:S08]  /*08b0*/  DFMA R14, -R16, R10, 1 ;  /* 0x3ff00000100e742b */ /* 0x001fd0000000010a */
[----:B------:R-:W-:-:S08]  /*08c0*/  DFMA R14, R14, R14, R14 ;  /* 0x0000000e0e0e722b */ /* 0x000fd0000000000e */
[----:B------:R-:W-:Y:S02]  /*08d0*/  DFMA R14, R10, R14, R10 ;  /* 0x0000000e0a0e722b */ /* 0x000fe4000000000a */
[----:B--2---:R-:W-:-:S06]  /*08e0*/  DADD R2, R2, -R8 ;  /* 0x0000000002027229 */ /* 0x004fcc0000000808 */
[----:B------:R-:W-:Y:S02]  /*08f0*/  DFMA R8, -R16, R14, 1 ;  /* 0x3ff000001008742b */ /* 0x000fe4000000010e */
[----:B------:R-:W-:-:S06]  /*0900*/  DMUL R26, R2, R6 ;  /* 0x00000006021a7228 */ /* 0x000fcc0000000000 */
[----:B------:R-:W-:-:S08]  /*0910*/  DFMA R8, R14, R8, R14 ;  /* 0x000000080e08722b */ /* 0x000fd0000000000e */
[----:B------:R-:W-:Y:S01]  /*0920*/  DMUL R2, R8, R26 ;  /* 0x0000001a08027228 */ /* 0x000fe20000000000 */
[----:B------:R-:W-:-:S07]  /*0930*/  FSETP.GEU.AND P1, PT, |R27|, 6.5827683646048100446e-37, PT ;  /* 0x036000001b00780b */ /* 0x000fce0003f2e200 */
        /* <DEDUP_REMOVED lines=11> */
.L_x_33:
[----:B------:R-:W-:Y:S05]  /*09f0*/  BSYNC.RECONVERGENT B0 ;  /* 0x0000000000007941 */ /* 0x000fea0003800200 */
.L_x_32:
[----:B------:R-:W-:Y:S01]  /*0a00*/  DADD R2, R2, R2 ;  /* 0x0000000002027229 */ /* 0x000fe20000000002 */
[----:B------:R-:W0:Y:S01]  /*0a10*/  LDC.64 R6, c[0x0][0x380] ;  /* 0x0000e000ff067b82 */ /* 0x000e220000000a00 */
[----:B------:R-:W1:Y:S06]  /*0a20*/  LDCU.64 UR6, c[0x0][0x3b8] ;  /* 0x00007700ff0677ac */ /* 0x000e6c0008000a00 */
[----:B------:R-:W-:-:S08]  /*0a30*/  DADD R2, R12, -R2 ;  /* 0x000000000c027229 */ /* 0x000fd00000000802 */
[----:B------:R-:W-:-:S08]  /*0a40*/  DFMA R2, -R4, R4, R2 ;  /* 0x000000040402722b */ /* 0x000fd00000000102 */
[----:B-1----:R-:W-:Y:S01]  /*0a50*/  DMUL R2, R2, UR6 ;  /* 0x0000000602027c28 */ /* 0x002fe20008000000 */
[----:B0-----:R-:W-:-:S06]  /*0a60*/  IMAD.WIDE R4, R0, 0x8, R6 ;  /* 0x0000000800047825 */ /* 0x001fcc00078e0206 */
[----:B------:R-:W-:Y:S01]  /*0a70*/  STG.E.64 desc[UR4][R4.64], R2 ;  /* 0x0000000204007986 */ /* 0x000fe2000c101b04 */
[----:B------:R-:W-:Y:S05]  /*0a80*/  EXIT ;  /* 0x000000000000794d */ /* 0x000fea0003800000 */
        .weak           $__internal_2_$__cuda_sm20_dblrcp_rn_slowpath_v3
        .type           $__internal_2_$__cuda_sm20_dblrcp_rn_slowpath_v3,@function
        .size           $__internal_2_$__cuda_sm20_dblrcp_rn_slowpath_v3,($__internal_3_$__cuda_sm20_div_rn_f64_full - $__internal_2_$__cuda_sm20_dblrcp_rn_slowpath_v3)
$__internal_2_$__cuda_sm20_dblrcp_rn_slowpath_v3:
[----:B------:R-:W0:Y:S08]  /*0a90*/  LDC.64 R12, c[0x0][0x3b0] ;  /* 0x0000ec00ff0c7b82 */ /* 0x000e300000000a00 */
[----:B------:R-:W1:Y:S01]  /*0aa0*/  LDC R4, c[0x0][0x3b4] ;  /* 0x0000ed00ff047b82 */ /* 0x000e620000000800 */
[----:B0-----:R-:W-:-:S14]  /*0ab0*/  DSETP.GTU.AND P0, PT, |R12|, +INF , PT ;  /* 0x7ff000000c00742a */ /* 0x001fdc0003f0c200 */
[----:B-1----:R-:W-:Y:S05]  /*0ac0*/  @P0 BRA `(.L_x_34) ;  /* 0x0000000000840947 */ /* 0x002fea0003800000 */
[----:B------:R-:W-:-:S05]  /*0ad0*/  LOP3.LUT R6, R4, 0x7fffffff, RZ, 0xc0, !PT ;  /* 0x7fffffff04067812 */ /* 0x000fca00078ec0ff */
[----:B------:R-:W-:-:S05]  /*0ae0*/  VIADD R2, R6, 0xffffffff ;  /* 0xffffffff06027836 */ /* 0x000fca0000000000 */
[----:B------:R-:W-:-:S13]  /*0af0*/  ISETP.GE.U32.AND P0, PT, R2, 0x7fefffff, PT ;  /* 0x7fefffff0200780c */ /* 0x000fda0003f06070 */
[----:B------:R-:W-:Y:S01]  /*0b00*/  @P0 LOP3.LUT R3, R4, 0x7ff00000, RZ, 0x3c, !PT ;  /* 0x7ff0000004030812 */ /* 0x000fe200078e3cff */
[----:B------:R-:W-:Y:S01]  /*0b10*/  @P0 IMAD.MOV.U32 R2, RZ, RZ, RZ ;  /* 0x000000ffff020224 */ /* 0x000fe200078e00ff */
[----:B------:R-:W-:Y:S06]  /*0b20*/  @P0 BRA `(.L_x_35) ;  /* 0x0000000000740947 */ /* 0x000fec0003800000 */
[----:B------:R-:W-:-:S13]  /*0b30*/  ISETP.GE.U32.AND P0, PT, R6, 0x1000001, PT ;  /* 0x010000010600780c */ /* 0x000fda0003f06070 */
[----:B------:R-:W-:Y:S05]  /*0b40*/  @!P0 BRA `(.L_x_36) ;  /* 0x00000000003c8947 */ /* 0x000fea0003800000 */
[----:B------:R-:W0:Y:S01]  /*0b50*/  LDCU UR6, c[0x0][0x3b0] ;  /* 0x00007600ff0677ac */ /* 0x000e220008000800 */
[----:B------:R-:W-:Y:S02]  /*0b60*/  VIADD R3, R4, 0xc0200000 ;  /* 0xc020000004037836 */ /* 0x000fe40000000000 */
[----:B------:R-:W-:Y:S02]  /*0b70*/  IMAD.MOV.U32 R6, RZ, RZ, R9 ;  /* 0x000000ffff067224 */ /* 0x000fe400078e0009 */
[----:B------:R-:W1:Y:S01]  /*0b80*/  MUFU.RCP64H R7, R3 ;  /* 0x0000000300077308 */ /* 0x000e620000001800 */
[----:B0-----:R-:W-:-:S06]  /*0b90*/  IMAD.U32 R2, RZ, RZ, UR6 ;  /* 0x00000006ff027e24 */ /* 0x001fcc000f8e00ff */
[----:B-1----:R-:W-:-:S08]  /*0ba0*/  DFMA R10, -R2, R6, 1 ;  /* 0x3ff00000020a742b */ /* 0x002fd00000000106 */
[----:B------:R-:W-:-:S08]  /*0bb0*/  DFMA R10, R10, R10, R10 ;  /* 0x0000000a0a0a722b */ /* 0x000fd0000000000a */
[----:B------:R-:W-:-:S08]  /*0bc0*/  DFMA R10, R6, R10, R6 ;  /* 0x0000000a060a722b */ /* 0x000fd00000000006 */
[----:B------:R-:W-:-:S08]  /*0bd0*/  DFMA R6, -R2, R10, 1 ;  /* 0x3ff000000206742b */ /* 0x000fd0000000010a */
[----:B------:R-:W-:-:S08]  /*0be0*/  DFMA R6, R10, R6, R10 ;  /* 0x000000060a06722b */ /* 0x000fd0000000000a */
[----:B------:R-:W-:-:S08]  /*0bf0*/  DMUL R6, R6, 2.2250738585072013831e-308 ;  /* 0x0010000006067828 */ /* 0x000fd00000000000 */
[----:B------:R-:W-:-:S08]  /*0c00*/  DFMA R10, R6, -R12, 1 ;  /* 0x3ff00000060a742b */ /* 0x000fd0000000080c */
[----:B------:R-:W-:-:S08]  /*0c10*/  DFMA R10, R10, R10, R10 ;  /* 0x0000000a0a0a722b */ /* 0x000fd0000000000a */
[----:B------:R-:W-:Y:S01]  /*0c20*/  DFMA R2, R6, R10, R6 ;  /* 0x0000000a0602722b */ /* 0x000fe20000000006 */
[----:B------:R-:W-:Y:S10]  /*0c30*/  BRA `(.L_x_35) ;  /* 0x0000000000307947 */ /* 0x000ff40003800000 */
.L_x_36:
[----:B------:R-:W-:Y:S01]  /*0c40*/  DMUL R6, R12, 8.11296384146066816958e+31 ;  /* 0x469000000c067828 */ /* 0x000fe20000000000 */
[----:B------:R-:W-:-:S05]  /*0c50*/  MOV R2, R9 ;  /* 0x0000000900027202 */ /* 0x000fca0000000f00 */
[----:B------:R-:W0:Y:S02]  /*0c60*/  MUFU.RCP64H R3, R7 ;  /* 0x0000000700037308 */ /* 0x000e240000001800 */
[----:B0-----:R-:W-:-:S08]  /*0c70*/  DFMA R10, -R6, R2, 1 ;  /* 0x3ff00000060a742b */ /* 0x001fd00000000102 */
[----:B------:R-:W-:-:S08]  /*0c80*/  DFMA R10, R10, R10, R10 ;  /* 0x0000000a0a0a722b */ /* 0x000fd0000000000a */
[----:B------:R-:W-:-:S08]  /*0c90*/  DFMA R10, R2, R10, R2 ;  /* 0x0000000a020a722b */ /* 0x000fd00000000002 */
[----:B------:R-:W-:-:S08]  /*0ca0*/  DFMA R2, -R6, R10, 1 ;  /* 0x3ff000000602742b */ /* 0x000fd0000000010a */
[----:B------:R-:W-:-:S08]  /*0cb0*/  DFMA R2, R10, R2, R10 ;  /* 0x000000020a02722b */ /* 0x000fd0000000000a */
[----:B------:R-:W-:Y:S01]  /*0cc0*/  DMUL R2, R2, 8.11296384146066816958e+31 ;  /* 0x4690000002027828 */ /* 0x000fe20000000000 */
[----:B------:R-:W-:Y:S10]  /*0cd0*/  BRA `(.L_x_35) ;  /* 0x0000000000087947 */ /* 0x000ff40003800000 */
.L_x_34:
[----:B------:R-:W0:Y:S01]  /*0ce0*/  LDC R2, c[0x0][0x3b0] ;  /* 0x0000ec00ff027b82 */ /* 0x000e220000000800 */
[----:B------:R-:W-:-:S07]  /*0cf0*/  LOP3.LUT R3, R4, 0x80000, RZ, 0xfc, !PT ;  /* 0x0008000004037812 */ /* 0x000fce00078efcff */
.L_x_35:
[----:B0-----:R-:W-:Y:S02]  /*0d00*/  IMAD.MOV.U32 R12, RZ, RZ, R2 ;  /* 0x000000ffff0c7224 */ /* 0x001fe400078e0002 */
[----:B------:R-:W-:Y:S02]  /*0d10*/  IMAD.MOV.U32 R13, RZ, RZ, R3 ;  /* 0x000000ffff0d7224 */ /* 0x000fe400078e0003 */
[----:B------:R-:W-:Y:S02]  /*0d20*/  IMAD.MOV.U32 R2, RZ, RZ, R0 ;  /* 0x000000ffff027224 */ /* 0x000fe400078e0000 */
[----:B------:R-:W-:-:S04]  /*0d30*/  IMAD.MOV.U32 R3, RZ, RZ, 0x0 ;  /* 0x00000000ff037424 */ /* 0x000fc800078e00ff */
[----:B------:R-:W-:Y:S05]  /*0d40*/  RET.REL.NODEC R2 `(_Z5get_bPdPKdS1_iidddd) ;  /* 0xfffffff002ac7950 */ /* 0x000fea0003c3ffff */
        .weak           $__internal_3_$__cuda_sm20_div_rn_f64_full
        .type           $__internal_3_$__cuda_sm20_div_rn_f64_full,@function
        .size           $__internal_3_$__cuda_sm20_div_rn_f64_full,(.L_x_46 - $__internal_3_$__cuda_sm20_div_rn_f64_full)
$__internal_3_$__cuda_sm20_div_rn_f64_full:
        /* <DEDUP_REMOVED lines=11> */
[----:B------:R-:W-:Y:S02]  /*0e00*/  @!P2 LOP3.LUT R7, R25, 0x7ff00000, RZ, 0xc0, !PT ;  /* 0x7ff000001907a812 */ /* 0x000fe400078ec0ff */
[----:B------:R-:W0:Y:S02]  /*0e10*/  MUFU.RCP64H R11, R23 ;  /* 0x00000017000b7308 */ /* 0x000e240000001800 */
[----:B------:R-:W-:Y:S01]  /*0e20*/  @!P2 ISETP.GE.U32.AND P3, PT, R34, R7, PT ;  /* 0x000000072200a20c */ /* 0x000fe20003f66070 */
[----:B------:R-:W-:Y:S01]  /*0e30*/  IMAD.MOV.U32 R7, RZ, RZ, 0x1ca00000 ;  /* 0x1ca00000ff077424 */ /* 0x000fe200078e00ff */
[----:B------:R-:W-:-:S04]  /*0e40*/  @!P0 LOP3.LUT R9, R23, 0x7ff00000, RZ, 0xc0, !PT ;  /* 0x7ff0000017098812 */ /* 0x000fc800078ec0ff */
[----:B------:R-:W-:-:S04]  /*0e50*/  @!P2 SEL R31, R7, 0x63400000, !P3 ;  /* 0x63400000071fa807 */ /* 0x000fc80005800000 */
[----:B------:R-:W-:-:S04]  /*0e60*/  @!P2 LOP3.LUT R32, R31, 0x80000000, R27, 0xf8, !PT ;  /* 0x800000001f20a812 */ /* 0x000fc800078ef81b */
[----:B------:R-:W-:Y:S01]  /*0e70*/  @!P2 LOP3.LUT R33, R32, 0x100000, RZ, 0xfc, !PT ;  /* 0x001000002021a812 */ /* 0x000fe200078efcff */
[----:B0-----:R-:W-:Y:S01]  /*0e80*/  DFMA R28, R10, -R22, 1 ;  /* 0x3ff000000a1c742b */ /* 0x001fe20000000816 */
[----:B------:R-:W-:-:S07]  /*0e90*/  @!P2 MOV R32, RZ ;  /* 0x000000ff0020a202 */ /* 0x000fce0000000f00 */
[----:B------:R-:W-:-:S08]  /*0ea0*/  DFMA R28, R28, R28, R28 ;  /* 0x0000001c1c1c722b */ /* 0x000fd0000000001c */
[----:B------:R-:W-:Y:S01]  /*0eb0*/  DFMA R28, R10, R28, R10 ;  /* 0x0000001c0a1c722b */ /* 0x000fe2000000000a */
[----:B------:R-:W-:Y:S01]  /*0ec0*/  SEL R11, R7, 0x63400000, !P1 ;  /* 0x63400000070b7807 */ /* 0x000fe20004800000 */
[----:B------:R-:W-:-:S03]  /*0ed0*/  IMAD.MOV.U32 R10, RZ, RZ, R26 ;  /* 0x000000ffff0a7224 */ /* 0x000fc600078e001a */
[----:B------:R-:W-:-:S03]  /*0ee0*/  LOP3.LUT R11, R11, 0x800fffff, R27, 0xf8, !PT ;  /* 0x800fffff0b0b7812 */ /* 0x000fc600078ef81b */
[----:B------:R-:W-:-:S03]  /*0ef0*/  DFMA R30, R28, -R22, 1 ;  /* 0x3ff000001c1e742b */ /* 0x000fc60000000816 */
[----:B------:R-:W-:-:S05]  /*0f00*/  @!P2 DFMA R10, R10, 2, -R32 ;  /* 0x400000000a0aa82b */ /* 0x000fca0000000820 */
[----:B------:R-:W-:-:S05]  /*0f10*/  DFMA R28, R28, R30, R28 ;  /* 0x0000001e1c1c722b */ /* 0x000fca000000001c */
[----:B------:R-:W-:-:S03]  /*0f20*/  @!P2 LOP3.LUT R34, R11, 0x7ff00000, RZ, 0xc0, !PT ;  /* 0x7ff000000b22a812 */ /* 0x000fc600078ec0ff */
[----:B------:R-:W-:Y:S02]  /*0f30*/  DMUL R30, R28, R10 ;  /* 0x0000000a1c1e7228 */ /* 0x000fe40000000000 */
[----:B------:R-:W-:-:S05]  /*0f40*/  VIADD R35, R34, 0xffffffff ;  /* 0xffffffff22237836 */ /* 0x000fca0000000000 */
[----:B------:R-:W-:Y:S01]  /*0f50*/  ISETP.GT.U32.AND P0, PT, R35, 0x7feffffe, PT ;  /* 0x7feffffe2300780c */ /* 0x000fe20003f04070 */
[----:B------:R-:W-:Y:S01]  /*0f60*/  VIADD R35, R9, 0xffffffff ;  /* 0xffffffff09237836 */ /* 0x000fe20000000000 */
[----:B------:R-:W-:-:S04]  /*0f70*/  DFMA R32, R30, -R22, R10 ;  /* 0x800000161e20722b */ /* 0x000fc8000000000a */
[----:B------:R-:W-:-:S04]  /*0f80*/  ISETP.GT.U32.OR P0, PT, R35, 0x7feffffe, P0 ;  /* 0x7feffffe2300780c */ /* 0x000fc80000704470 */
[----:B------:R-:W-:-:S09]  /*0f90*/  DFMA R32, R28, R32, R30 ;  /* 0x000000201c20722b */ /* 0x000fd2000000001e */
[----:B------:R-:W-:Y:S05]  /*0fa0*/  @P0 BRA `(.L_x_38) ;  /* 0x0000000000700947 */ /* 0x000fea0003800000 */
[----:B------:R-:W-:Y:S02]  /*0fb0*/  LOP3.LUT R27, R27, 0x7ff00000, RZ, 0xc0, !PT ;  /* 0x7ff000001b1b7812 */ /* 0x000fe400078ec0ff */
        /* <DEDUP_REMOVED lines=27> */
.L_x_38:
        /* <DEDUP_REMOVED lines=16> */
.L_x_41:
[----:B------:R-:W-:Y:S01]  /*1270*/  LOP3.LUT R29, R25, 0x80000, RZ, 0xfc, !PT ;  /* 0x00080000191d7812 */ /* 0x000fe200078efcff */
[----:B------:R-:W-:Y:S01]  /*1280*/  IMAD.MOV.U32 R28, RZ, RZ, R24 ;  /* 0x000000ffff1c7224 */ /* 0x000fe200078e0018 */
[----:B------:R-:W-:Y:S06]  /*1290*/  BRA `(.L_x_39) ;  /* 0x0000000000087947 */ /* 0x000fec0003800000 */
.L_x_40:
[----:B------:R-:W-:Y:S01]  /*12a0*/  LOP3.LUT R29, R27, 0x80000, RZ, 0xfc, !PT ;  /* 0x000800001b1d7812 */ /* 0x000fe200078efcff */
[----:B------:R-:W-:-:S07]  /*12b0*/  IMAD.MOV.U32 R28, RZ, RZ, R26 ;  /* 0x000000ffff1c7224 */ /* 0x000fce00078e001a */
.L_x_39:
[----:B------:R-:W-:Y:S05]  /*12c0*/  BSYNC.RECONVERGENT B1 ;  /* 0x0000000000017941 */ /* 0x000fea0003800200 */
.L_x_37:
[----:B------:R-:W-:-:S04]  /*12d0*/  IMAD.MOV.U32 R7, RZ, RZ, 0x0 ;  /* 0x00000000ff077424 */ /* 0x000fc800078e00ff */
[----:B------:R-:W-:Y:S05]  /*12e0*/  RET.REL.NODEC R6 `(_Z5get_bPdPKdS1_iidddd) ;  /* 0xffffffec06447950 */ /* 0x000fea0003c3ffff */
.L_x_42:
        /* <DEDUP_REMOVED lines=9> */
.L_x_46:


//--------------------- .nv.shared.reserved.0     --------------------------
	.section	.nv.shared.reserved.0,"aw",@nobits
	.weak		__nv_reservedSMEM_offset_0_alias
	.size		__nv_reservedSMEM_offset_0_alias, 0, 64
	.other		__nv_reservedSMEM_offset_0_alias,@"STO_CUDA_RESERVED_SHARED STV_DEFAULT"
__nv_reservedSMEM_offset_0_alias:
	.zero		0
	.zero		64


//--------------------- .nv.constant0._Z6get_uvPdS_PKdS1_S1_diidddd --------------------------
	.section	.nv.constant0._Z6get_uvPdS_PKdS1_S1_diidddd,"a",@progbits
	.sectionflags	@""
	.align	4
.nv.constant0._Z6get_uvPdS_PKdS1_S1_diidddd:
	.zero		984


//--------------------- .nv.constant0._Z6iter_pPdPKdS1_iidd --------------------------
	.section	.nv.constant0._Z6iter_pPdPKdS1_iidd,"a",@progbits
	.sectionflags	@""
	.align	4
.nv.constant0._Z6iter_pPdPKdS1_iidd:
	.zero		944


//--------------------- .nv.constant0._Z5get_bPdPKdS1_iidddd --------------------------
	.section	.nv.constant0._Z5get_bPdPKdS1_iidddd,"a",@progbits
	.sectionflags	@""
	.align	4
.nv.constant0._Z5get_bPdPKdS1_iidddd:
	.zero		960


//--------------------- SYMBOLS --------------------------

	.type		.nv.reservedSmem.offset0,@object
	.size		.nv.reservedSmem.offset0,0x4
